//
// Generated by NVIDIA NVVM Compiler
//
// Compiler Build ID: CL-36424714
// Cuda compilation tools, release 13.0, V13.0.88
// Based on NVVM 20.0.0
//

.version 9.0
.target sm_100
.address_size 64

	// .globl	_Z15copyArrayDevicePiS_ii
// _ZZ10mergeInMemPiiiE1v has been demoted
// _ZZ10mergeInMemPiiiE3aux has been demoted

.visible .entry _Z15copyArrayDevicePiS_ii(
	.param .u64 .ptr .align 1 _Z15copyArrayDevicePiS_ii_param_0,
	.param .u64 .ptr .align 1 _Z15copyArrayDevicePiS_ii_param_1,
	.param .u32 _Z15copyArrayDevicePiS_ii_param_2,
	.param .u32 _Z15copyArrayDevicePiS_ii_param_3
)
{
	.reg .pred 	%p<7>;
	.reg .b32 	%r<36>;
	.reg .b64 	%rd<18>;

	ld.param.u64 	%rd3, [_Z15copyArrayDevicePiS_ii_param_0];
	ld.param.u64 	%rd4, [_Z15copyArrayDevicePiS_ii_param_1];
	ld.param.u32 	%r12, [_Z15copyArrayDevicePiS_ii_param_2];
	ld.param.u32 	%r13, [_Z15copyArrayDevicePiS_ii_param_3];
	cvta.to.global.u64 	%rd1, %rd3;
	cvta.to.global.u64 	%rd2, %rd4;
	mov.u32 	%r14, %ntid.x;
	mul.lo.s32 	%r1, %r13, %r14;
	mov.u32 	%r15, %tid.x;
	mov.u32 	%r16, %ctaid.x;
	mad.lo.s32 	%r34, %r16, %r14, %r15;
	setp.ge.s32 	%p1, %r34, %r12;
	@%p1 bra 	$L__BB0_7;
	add.s32 	%r17, %r34, %r1;
	max.s32 	%r18, %r12, %r17;
	setp.lt.s32 	%p2, %r17, %r12;
	selp.u32 	%r19, 1, 0, %p2;
	add.s32 	%r20, %r17, %r19;
	sub.s32 	%r21, %r18, %r20;
	div.u32 	%r22, %r21, %r1;
	add.s32 	%r3, %r22, %r19;
	and.b32  	%r23, %r3, 3;
	setp.eq.s32 	%p3, %r23, 3;
	@%p3 bra 	$L__BB0_4;
	add.s32 	%r24, %r3, 1;
	and.b32  	%r25, %r24, 3;
	neg.s32 	%r32, %r25;
$L__BB0_3:
	.pragma "nounroll";
	mul.wide.s32 	%rd5, %r34, 4;
	add.s64 	%rd6, %rd1, %rd5;
	add.s64 	%rd7, %rd2, %rd5;
	ld.global.u32 	%r26, [%rd7];
	st.global.u32 	[%rd6], %r26;
	add.s32 	%r34, %r34, %r1;
	add.s32 	%r32, %r32, 1;
	setp.ne.s32 	%p4, %r32, 0;
	@%p4 bra 	$L__BB0_3;
$L__BB0_4:
	setp.lt.u32 	%p5, %r3, 3;
	@%p5 bra 	$L__BB0_7;
	mul.wide.s32 	%rd11, %r1, 4;
	shl.b32 	%r31, %r1, 2;
$L__BB0_6:
	mul.wide.s32 	%rd8, %r34, 4;
	add.s64 	%rd9, %rd2, %rd8;
	ld.global.u32 	%r27, [%rd9];
	add.s64 	%rd10, %rd1, %rd8;
	st.global.u32 	[%rd10], %r27;
	add.s64 	%rd12, %rd9, %rd11;
	ld.global.u32 	%r28, [%rd12];
	add.s64 	%rd13, %rd10, %rd11;
	st.global.u32 	[%rd13], %r28;
	add.s64 	%rd14, %rd12, %rd11;
	ld.global.u32 	%r29, [%rd14];
	add.s64 	%rd15, %rd13, %rd11;
	st.global.u32 	[%rd15], %r29;
	add.s64 	%rd16, %rd14, %rd11;
	ld.global.u32 	%r30, [%rd16];
	add.s64 	%rd17, %rd15, %rd11;
	st.global.u32 	[%rd17], %r30;
	add.s32 	%r34, %r31, %r34;
	setp.lt.s32 	%p6, %r34, %r12;
	@%p6 bra 	$L__BB0_6;
$L__BB0_7:
	ret;

}
	// .globl	_Z10mergeInMemPiii
.visible .entry _Z10mergeInMemPiii(
	.param .u64 .ptr .align 1 _Z10mergeInMemPiii_param_0,
	.param .u32 _Z10mergeInMemPiii_param_1,
	.param .u32 _Z10mergeInMemPiii_param_2
)
{
	.reg .pred 	%p<38>;
	.reg .b32 	%r<132>;
	.reg .b64 	%rd<7>;
	// demoted variable
	.shared .align 4 .b8 _ZZ10mergeInMemPiiiE1v[24576];
	// demoted variable
	.shared .align 4 .b8 _ZZ10mergeInMemPiiiE3aux[24576];
	ld.param.u64 	%rd2, [_Z10mergeInMemPiii_param_0];
	ld.param.u32 	%r48, [_Z10mergeInMemPiii_param_1];
	ld.param.u32 	%r49, [_Z10mergeInMemPiii_param_2];
	cvta.to.global.u64 	%rd1, %rd2;
	add.s32 	%r50, %r48, %r49;
	add.s32 	%r51, %r50, -1;
	div.s32 	%r1, %r51, %r49;
	mov.u32 	%r52, %ctaid.x;
	mul.lo.s32 	%r2, %r1, %r52;
	mov.u32 	%r131, %tid.x;
	setp.lt.s32 	%p2, %r131, %r1;
	add.s32 	%r130, %r131, %r2;
	setp.lt.s32 	%p3, %r130, %r48;
	and.pred  	%p1, %p2, %p3;
	not.pred 	%p4, %p1;
	@%p4 bra 	$L__BB1_3;
	mov.u32 	%r5, %ntid.x;
	mov.u32 	%r118, %r130;
	mov.u32 	%r119, %r131;
$L__BB1_2:
	mul.wide.s32 	%rd3, %r118, 4;
	add.s64 	%rd4, %rd1, %rd3;
	ld.global.u32 	%r54, [%rd4];
	shl.b32 	%r55, %r119, 2;
	mov.u32 	%r56, _ZZ10mergeInMemPiiiE1v;
	add.s32 	%r57, %r56, %r55;
	st.shared.u32 	[%r57], %r54;
	add.s32 	%r119, %r119, %r5;
	setp.lt.s32 	%p5, %r119, %r1;
	add.s32 	%r118, %r119, %r2;
	setp.lt.s32 	%p6, %r118, %r48;
	and.pred  	%p7, %p5, %p6;
	@%p7 bra 	$L__BB1_2;
$L__BB1_3:
	setp.lt.s32 	%p8, %r1, 2;
	@%p8 bra 	$L__BB1_13;
	sub.s32 	%r6, %r48, %r2;
	mov.b32 	%r120, 1;
	mov.u32 	%r7, %ntid.x;
$L__BB1_5:
	bar.sync 	0;
	@%p4 bra 	$L__BB1_30;
	shl.b32 	%r14, %r120, 1;
	mov.u32 	%r121, %r131;
$L__BB1_7:
	div.s32 	%r59, %r121, %r120;
	mul.lo.s32 	%r60, %r59, %r120;
	sub.s32 	%r61, %r121, %r60;
	rem.s32 	%r62, %r121, %r14;
	sub.s32 	%r63, %r121, %r62;
	add.s32 	%r16, %r63, %r61;
	shr.u32 	%r64, %r59, 31;
	add.s32 	%r65, %r59, %r64;
	and.b32  	%r66, %r65, -2;
	sub.s32 	%r17, %r59, %r66;
	shl.b32 	%r67, %r17, 1;
	sub.s32 	%r68, %r59, %r67;
	mad.lo.s32 	%r18, %r120, %r68, %r120;
	add.s32 	%r69, %r18, %r120;
	min.s32 	%r70, %r69, %r1;
	min.s32 	%r19, %r70, %r6;
	setp.le.s32 	%p10, %r19, %r18;
	@%p10 bra 	$L__BB1_28;
	shl.b32 	%r78, %r121, 2;
	mov.u32 	%r79, _ZZ10mergeInMemPiiiE1v;
	add.s32 	%r80, %r79, %r78;
	ld.shared.u32 	%r20, [%r80];
	mov.u32 	%r22, %r19;
	mov.u32 	%r23, %r18;
$L__BB1_9:
	setp.ne.s32 	%p11, %r17, 1;
	add.s32 	%r81, %r22, %r23;
	shr.u32 	%r82, %r81, 31;
	add.s32 	%r83, %r81, %r82;
	shr.s32 	%r127, %r83, 1;
	shl.b32 	%r84, %r127, 2;
	add.s32 	%r86, %r79, %r84;
	ld.shared.u32 	%r25, [%r86];
	setp.ne.s32 	%p12, %r25, %r20;
	or.pred  	%p13, %p11, %p12;
	@%p13 bra 	$L__BB1_23;
	add.s32 	%r96, %r127, 1;
	max.s32 	%r26, %r19, %r96;
$L__BB1_11:
	add.s32 	%r28, %r127, 1;
	setp.ge.s32 	%p24, %r28, %r19;
	mov.u32 	%r128, %r26;
	@%p24 bra 	$L__BB1_27;
	shl.b32 	%r97, %r127, 2;
	add.s32 	%r99, %r79, %r97;
	ld.shared.u32 	%r100, [%r99+4];
	setp.eq.s32 	%p25, %r100, %r20;
	mov.u32 	%r127, %r28;
	mov.u32 	%r128, %r28;
	@%p25 bra 	$L__BB1_11;
	bra.uni 	$L__BB1_27;
$L__BB1_13:
	@%p4 bra 	$L__BB1_16;
	mov.u32 	%r12, %ntid.x;
	mov.u32 	%r115, _ZZ10mergeInMemPiiiE1v;
$L__BB1_15:
	shl.b32 	%r114, %r131, 2;
	add.s32 	%r116, %r115, %r114;
	ld.shared.u32 	%r117, [%r116];
	mul.wide.s32 	%rd5, %r130, 4;
	add.s64 	%rd6, %rd1, %rd5;
	st.global.u32 	[%rd6], %r117;
	add.s32 	%r131, %r131, %r12;
	setp.lt.s32 	%p35, %r131, %r1;
	add.s32 	%r130, %r131, %r2;
	setp.lt.s32 	%p36, %r130, %r48;
	and.pred  	%p37, %p35, %p36;
	@%p37 bra 	$L__BB1_15;
$L__BB1_16:
	ret;
$L__BB1_17:
	setp.gt.s32 	%p17, %r25, %r20;
	add.s32 	%r87, %r127, 1;
	selp.b32 	%r23, %r23, %r87, %p17;
	selp.b32 	%r22, %r127, %r22, %p17;
	setp.lt.s32 	%p18, %r23, %r22;
	@%p18 bra 	$L__BB1_9;
	setp.lt.s32 	%p19, %r127, %r18;
	@%p19 bra 	$L__BB1_22;
	add.s32 	%r21, %r18, -1;
	mov.u32 	%r126, %r127;
$L__BB1_20:
	shl.b32 	%r88, %r126, 2;
	add.s32 	%r90, %r79, %r88;
	ld.shared.u32 	%r91, [%r90];
	setp.le.s32 	%p20, %r91, %r20;
	mov.u32 	%r127, %r126;
	@%p20 bra 	$L__BB1_22;
	add.s32 	%r35, %r126, -1;
	setp.gt.s32 	%p21, %r126, %r18;
	mov.u32 	%r126, %r35;
	mov.u32 	%r127, %r21;
	@%p21 bra 	$L__BB1_20;
$L__BB1_22:
	add.s32 	%r128, %r127, 1;
	bra.uni 	$L__BB1_27;
$L__BB1_23:
	setp.ne.s32 	%p14, %r25, %r20;
	setp.ne.s32 	%p15, %r17, 0;
	or.pred  	%p16, %p15, %p14;
	@%p16 bra 	$L__BB1_17;
	min.s32 	%r29, %r127, %r18;
$L__BB1_25:
	mov.u32 	%r30, %r127;
	setp.le.s32 	%p22, %r30, %r18;
	mov.u32 	%r128, %r29;
	@%p22 bra 	$L__BB1_27;
	add.s32 	%r127, %r30, -1;
	shl.b32 	%r92, %r30, 2;
	add.s32 	%r94, %r79, %r92;
	ld.shared.u32 	%r95, [%r94+-4];
	setp.eq.s32 	%p23, %r95, %r20;
	mov.u32 	%r128, %r30;
	@%p23 bra 	$L__BB1_25;
$L__BB1_27:
	sub.s32 	%r101, %r16, %r18;
	add.s32 	%r102, %r101, %r128;
	shl.b32 	%r103, %r102, 2;
	mov.u32 	%r104, _ZZ10mergeInMemPiiiE3aux;
	add.s32 	%r105, %r104, %r103;
	st.shared.u32 	[%r105], %r20;
	bra.uni 	$L__BB1_29;
$L__BB1_28:
	shl.b32 	%r71, %r121, 2;
	mov.u32 	%r72, _ZZ10mergeInMemPiiiE1v;
	add.s32 	%r73, %r72, %r71;
	ld.shared.u32 	%r74, [%r73];
	shl.b32 	%r75, %r16, 2;
	mov.u32 	%r76, _ZZ10mergeInMemPiiiE3aux;
	add.s32 	%r77, %r76, %r75;
	st.shared.u32 	[%r77], %r74;
$L__BB1_29:
	add.s32 	%r121, %r121, %r7;
	setp.lt.s32 	%p26, %r121, %r1;
	add.s32 	%r106, %r121, %r2;
	setp.lt.s32 	%p27, %r106, %r48;
	and.pred  	%p28, %p26, %p27;
	@%p28 bra 	$L__BB1_7;
$L__BB1_30:
	bar.sync 	0;
	@%p4 bra 	$L__BB1_33;
	mov.u32 	%r129, %r131;
$L__BB1_32:
	shl.b32 	%r107, %r129, 2;
	mov.u32 	%r108, _ZZ10mergeInMemPiiiE3aux;
	add.s32 	%r109, %r108, %r107;
	ld.shared.u32 	%r110, [%r109];
	mov.u32 	%r111, _ZZ10mergeInMemPiiiE1v;
	add.s32 	%r112, %r111, %r107;
	st.shared.u32 	[%r112], %r110;
	add.s32 	%r129, %r129, %r7;
	setp.lt.s32 	%p30, %r129, %r1;
	add.s32 	%r113, %r129, %r2;
	setp.lt.s32 	%p31, %r113, %r48;
	and.pred  	%p32, %p30, %p31;
	@%p32 bra 	$L__BB1_32;
$L__BB1_33:
	shl.b32 	%r120, %r120, 1;
	setp.lt.s32 	%p33, %r120, %r1;
	@%p33 bra 	$L__BB1_5;
	bra.uni 	$L__BB1_13;

}
	// .globl	_Z11mergeOffMemPiS_iii
.visible .entry _Z11mergeOffMemPiS_iii(
	.param .u64 .ptr .align 1 _Z11mergeOffMemPiS_iii_param_0,
	.param .u64 .ptr .align 1 _Z11mergeOffMemPiS_iii_param_1,
	.param .u32 _Z11mergeOffMemPiS_iii_param_2,
	.param .u32 _Z11mergeOffMemPiS_iii_param_3,
	.param .u32 _Z11mergeOffMemPiS_iii_param_4
)
{
	.reg .pred 	%p<23>;
	.reg .b32 	%r<71>;
	.reg .b64 	%rd<21>;

	ld.param.u64 	%rd3, [_Z11mergeOffMemPiS_iii_param_0];
	ld.param.u64 	%rd4, [_Z11mergeOffMemPiS_iii_param_1];
	ld.param.u32 	%r34, [_Z11mergeOffMemPiS_iii_param_2];
	ld.param.u32 	%r35, [_Z11mergeOffMemPiS_iii_param_3];
	ld.param.u32 	%r36, [_Z11mergeOffMemPiS_iii_param_4];
	cvta.to.global.u64 	%rd1, %rd4;
	cvta.to.global.u64 	%rd2, %rd3;
	add.s32 	%r37, %r34, %r36;
	add.s32 	%r38, %r37, -1;
	div.s32 	%r1, %r38, %r36;
	mov.u32 	%r39, %ctaid.x;
	mul.lo.s32 	%r2, %r1, %r39;
	mov.u32 	%r63, %tid.x;
	setp.ge.s32 	%p1, %r63, %r1;
	add.s32 	%r62, %r63, %r2;
	setp.ge.s32 	%p2, %r62, %r34;
	or.pred  	%p3, %p1, %p2;
	@%p3 bra 	$L__BB2_21;
	shl.b32 	%r5, %r35, 1;
	mov.u32 	%r6, %ntid.x;
$L__BB2_2:
	div.s32 	%r40, %r62, %r35;
	mul.lo.s32 	%r41, %r40, %r35;
	sub.s32 	%r42, %r62, %r41;
	rem.s32 	%r43, %r62, %r5;
	sub.s32 	%r44, %r62, %r43;
	add.s32 	%r9, %r44, %r42;
	shr.u32 	%r45, %r40, 31;
	add.s32 	%r46, %r40, %r45;
	and.b32  	%r47, %r46, -2;
	sub.s32 	%r10, %r40, %r47;
	shl.b32 	%r48, %r10, 1;
	sub.s32 	%r49, %r40, %r48;
	mad.lo.s32 	%r11, %r35, %r49, %r35;
	add.s32 	%r50, %r11, %r35;
	min.s32 	%r12, %r50, %r34;
	setp.le.s32 	%p4, %r12, %r11;
	@%p4 bra 	$L__BB2_19;
	mul.wide.s32 	%rd9, %r62, 4;
	add.s64 	%rd10, %rd2, %rd9;
	ld.global.u32 	%r13, [%rd10];
	mov.u32 	%r15, %r12;
	mov.u32 	%r16, %r11;
$L__BB2_4:
	setp.ne.s32 	%p5, %r10, 1;
	add.s32 	%r52, %r15, %r16;
	shr.u32 	%r53, %r52, 31;
	add.s32 	%r54, %r52, %r53;
	shr.s32 	%r69, %r54, 1;
	mul.wide.s32 	%rd11, %r69, 4;
	add.s64 	%rd12, %rd2, %rd11;
	ld.global.u32 	%r18, [%rd12];
	setp.ne.s32 	%p6, %r18, %r13;
	or.pred  	%p7, %p5, %p6;
	@%p7 bra 	$L__BB2_14;
	add.s32 	%r58, %r69, 1;
	max.s32 	%r19, %r12, %r58;
$L__BB2_6:
	add.s32 	%r21, %r69, 1;
	setp.ge.s32 	%p18, %r21, %r12;
	mov.u32 	%r70, %r19;
	@%p18 bra 	$L__BB2_18;
	mul.wide.s32 	%rd17, %r69, 4;
	add.s64 	%rd18, %rd2, %rd17;
	ld.global.u32 	%r59, [%rd18+4];
	setp.eq.s32 	%p19, %r59, %r13;
	mov.u32 	%r69, %r21;
	mov.u32 	%r70, %r21;
	@%p19 bra 	$L__BB2_6;
	bra.uni 	$L__BB2_18;
$L__BB2_8:
	setp.gt.s32 	%p11, %r18, %r13;
	add.s32 	%r55, %r69, 1;
	selp.b32 	%r16, %r16, %r55, %p11;
	selp.b32 	%r15, %r69, %r15, %p11;
	setp.lt.s32 	%p12, %r16, %r15;
	@%p12 bra 	$L__BB2_4;
	setp.lt.s32 	%p13, %r69, %r11;
	@%p13 bra 	$L__BB2_13;
	add.s32 	%r14, %r11, -1;
	mov.u32 	%r68, %r69;
$L__BB2_11:
	mul.wide.s32 	%rd13, %r68, 4;
	add.s64 	%rd14, %rd2, %rd13;
	ld.global.u32 	%r56, [%rd14];
	setp.le.s32 	%p14, %r56, %r13;
	mov.u32 	%r69, %r68;
	@%p14 bra 	$L__BB2_13;
	add.s32 	%r28, %r68, -1;
	setp.gt.s32 	%p15, %r68, %r11;
	mov.u32 	%r68, %r28;
	mov.u32 	%r69, %r14;
	@%p15 bra 	$L__BB2_11;
$L__BB2_13:
	add.s32 	%r70, %r69, 1;
	bra.uni 	$L__BB2_18;
$L__BB2_14:
	setp.ne.s32 	%p8, %r18, %r13;
	setp.ne.s32 	%p9, %r10, 0;
	or.pred  	%p10, %p9, %p8;
	@%p10 bra 	$L__BB2_8;
	min.s32 	%r22, %r69, %r11;
$L__BB2_16:
	mov.u32 	%r23, %r69;
	setp.le.s32 	%p16, %r23, %r11;
	mov.u32 	%r70, %r22;
	@%p16 bra 	$L__BB2_18;
	add.s32 	%r69, %r23, -1;
	mul.wide.s32 	%rd15, %r23, 4;
	add.s64 	%rd16, %rd2, %rd15;
	ld.global.u32 	%r57, [%rd16+-4];
	setp.eq.s32 	%p17, %r57, %r13;
	mov.u32 	%r70, %r23;
	@%p17 bra 	$L__BB2_16;
$L__BB2_18:
	sub.s32 	%r60, %r9, %r11;
	add.s32 	%r61, %r60, %r70;
	mul.wide.s32 	%rd19, %r61, 4;
	add.s64 	%rd20, %rd1, %rd19;
	st.global.u32 	[%rd20], %r13;
	bra.uni 	$L__BB2_20;
$L__BB2_19:
	mul.wide.s32 	%rd5, %r62, 4;
	add.s64 	%rd6, %rd2, %rd5;
	ld.global.u32 	%r51, [%rd6];
	mul.wide.s32 	%rd7, %r9, 4;
	add.s64 	%rd8, %rd1, %rd7;
	st.global.u32 	[%rd8], %r51;
$L__BB2_20:
	add.s32 	%r63, %r63, %r6;
	setp.lt.s32 	%p20, %r63, %r1;
	add.s32 	%r62, %r63, %r2;
	setp.lt.s32 	%p21, %r62, %r34;
	and.pred  	%p22, %p20, %p21;
	@%p22 bra 	$L__BB2_2;
$L__BB2_21:
	ret;

}


// ===== COMPILED SASS (sm_100) =====

	.target	sm_100

	.elftype	@"ET_EXEC"


//--------------------- .note.nv.tkinfo           --------------------------
	.section	.note.nv.tkinfo,"",@"SHT_NOTE"
	.sectionflags	@"SHF_NOTE_NV_TKINFO"
	.tkinfo
        /*0018*/ 	.word	0x00000002
        /*0030*/ 	.string	""
        /*0030*/ 	.string	"ptxas"
        /*0030*/ 	.string	"Cuda compilation tools, release 13.0, V13.0.88"
        /*0030*/ 	.string	"Build cuda_13.0.r13.0/compiler.36424714_0"
        /*0030*/ 	.string	"-arch sm_100 -m 64 "



//--------------------- .note.nv.cuinfo           --------------------------
	.section	.note.nv.cuinfo,"",@"SHT_NOTE"
	.sectionflags	@"SHF_NOTE_NV_CUINFO"
        /*0018*/ 	.short	0x0002
        /*001a*/ 	.short	0x0064
        /*001c*/ 	.short	0x0082
	.zero		2


//--------------------- .nv.info                  --------------------------
	.section	.nv.info,"",@"SHT_CUDA_INFO"
	.align	4


	//----- nvinfo : EIATTR_REGCOUNT
	.align		4
        /*0000*/ 	.byte	0x04, 0x2f
        /*0002*/ 	.short	(.L_1 - .L_0)
	.align		4
.L_0:
        /*0004*/ 	.word	index@(_Z15copyArrayDevicePiS_ii)
        /*0008*/ 	.word	0x0000001e


	//----- nvinfo : EIATTR_FRAME_SIZE
	.align		4
.L_1:
        /*000c*/ 	.byte	0x04, 0x11
        /*000e*/ 	.short	(.L_3 - .L_2)
	.align		4
.L_2:
        /*0010*/ 	.word	index@(_Z15copyArrayDevicePiS_ii)
        /*0014*/ 	.word	0x00000000


	//----- nvinfo : EIATTR_REGCOUNT
	.align		4
.L_3:
        /*0018*/ 	.byte	0x04, 0x2f
        /*001a*/ 	.short	(.L_5 - .L_4)
	.align		4
.L_4:
        /*001c*/ 	.word	index@(_Z10mergeInMemPiii)
        /*0020*/ 	.word	0x00000018


	//----- nvinfo : EIATTR_FRAME_SIZE
	.align		4
.L_5:
        /*0024*/ 	.byte	0x04, 0x11
        /*0026*/ 	.short	(.L_7 - .L_6)
	.align		4
.L_6:
        /*0028*/ 	.word	index@(_Z10mergeInMemPiii)
        /*002c*/ 	.word	0x00000000


	//----- nvinfo : EIATTR_REGCOUNT
	.align		4
.L_7:
        /*0030*/ 	.byte	0x04, 0x2f
        /*0032*/ 	.short	(.L_9 - .L_8)
	.align		4
.L_8:
        /*0034*/ 	.word	index@(_Z11mergeOffMemPiS_iii)
        /*0038*/ 	.word	0x00000014


	//----- nvinfo : EIATTR_FRAME_SIZE
	.align		4
.L_9:
        /*003c*/ 	.byte	0x04, 0x11
        /*003e*/ 	.short	(.L_11 - .L_10)
	.align		4
.L_10:
        /*0040*/ 	.word	index@(_Z11mergeOffMemPiS_iii)
        /*0044*/ 	.word	0x00000000


	//----- nvinfo : EIATTR_MIN_STACK_SIZE
	.align		4
.L_11:
        /*0048*/ 	.byte	0x04, 0x12
        /*004a*/ 	.short	(.L_13 - .L_12)
	.align		4
.L_12:
        /*004c*/ 	.word	index@(_Z11mergeOffMemPiS_iii)
        /*0050*/ 	.word	0x00000000


	//----- nvinfo : EIATTR_MIN_STACK_SIZE
	.align		4
.L_13:
        /*0054*/ 	.byte	0x04, 0x12
        /*0056*/ 	.short	(.L_15 - .L_14)
	.align		4
.L_14:
        /*0058*/ 	.word	index@(_Z10mergeInMemPiii)
        /*005c*/ 	.word	0x00000000


	//----- nvinfo : EIATTR_MIN_STACK_SIZE
	.align		4
.L_15:
        /*0060*/ 	.byte	0x04, 0x12
        /*0062*/ 	.short	(.L_17 - .L_16)
	.align		4
.L_16:
        /*0064*/ 	.word	index@(_Z15copyArrayDevicePiS_ii)
        /*0068*/ 	.word	0x00000000
.L_17:


//--------------------- .nv.compat                --------------------------
	.section	.nv.compat,"",@"SHT_CUDA_COMPAT_INFO"
	.align	4
        /*0000*/ 	.byte	0x02, 0x09, 0x00, 0x00, 0x02, 0x02, 0x01, 0x00, 0x02, 0x05, 0x05, 0x00, 0x03, 0x07, 0x01, 0x01
        /*0010*/ 	.byte	0x02, 0x03, 0x00, 0x00, 0x02, 0x06, 0x01, 0x00, 0x04, 0x0b, 0x08, 0x00, 0x09, 0x00, 0x00, 0x00
        /*0020*/ 	.byte	0x00, 0x00, 0x00, 0x00


//--------------------- .nv.info._Z11mergeOffMemPiS_iii --------------------------
	.section	.nv.info._Z11mergeOffMemPiS_iii,"",@"SHT_CUDA_INFO"
	.sectionflags	@""
	.align	4


	//----- nvinfo : EIATTR_CUDA_API_VERSION
	.align		4
        /*0000*/ 	.byte	0x04, 0x37
        /*0002*/ 	.short	(.L_19 - .L_18)
.L_18:
        /*0004*/ 	.word	0x00000082


	//----- nvinfo : EIATTR_KPARAM_INFO
	.align		4
.L_19:
        /*0008*/ 	.byte	0x04, 0x17
        /*000a*/ 	.short	(.L_21 - .L_20)
.L_20:
        /*000c*/ 	.word	0x00000000
        /*0010*/ 	.short	0x0004
        /*0012*/ 	.short	0x0018
        /*0014*/ 	.byte	0x00, 0xf0, 0x11, 0x00


	//----- nvinfo : EIATTR_KPARAM_INFO
	.align		4
.L_21:
        /*0018*/ 	.byte	0x04, 0x17
        /*001a*/ 	.short	(.L_23 - .L_22)
.L_22:
        /*001c*/ 	.word	0x00000000
        /*0020*/ 	.short	0x0003
        /*0022*/ 	.short	0x0014
        /*0024*/ 	.byte	0x00, 0xf0, 0x11, 0x00


	//----- nvinfo : EIATTR_KPARAM_INFO
	.align		4
.L_23:
        /*0028*/ 	.byte	0x04, 0x17
        /*002a*/ 	.short	(.L_25 - .L_24)
.L_24:
        /*002c*/ 	.word	0x00000000
        /*0030*/ 	.short	0x0002
        /*0032*/ 	.short	0x0010
        /*0034*/ 	.byte	0x00, 0xf0, 0x11, 0x00


	//----- nvinfo : EIATTR_KPARAM_INFO
	.align		4
.L_25:
        /*0038*/ 	.byte	0x04, 0x17
        /*003a*/ 	.short	(.L_27 - .L_26)
.L_26:
        /*003c*/ 	.word	0x00000000
        /*0040*/ 	.short	0x0001
        /*0042*/ 	.short	0x0008
        /*0044*/ 	.byte	0x00, 0xf5, 0x21, 0x00


	//----- nvinfo : EIATTR_KPARAM_INFO
	.align		4
.L_27:
        /*0048*/ 	.byte	0x04, 0x17
        /*004a*/ 	.short	(.L_29 - .L_28)
.L_28:
        /*004c*/ 	.word	0x00000000
        /*0050*/ 	.short	0x0000
        /*0052*/ 	.short	0x0000
        /*0054*/ 	.byte	0x00, 0xf5, 0x21, 0x00


	//----- nvinfo : EIATTR_SPARSE_MMA_MASK
	.align		4
.L_29:
        /*0058*/ 	.byte	0x03, 0x50
        /*005a*/ 	.short	0x0000


	//----- nvinfo : EIATTR_MAXREG_COUNT
	.align		4
        /*005c*/ 	.byte	0x03, 0x1b
        /*005e*/ 	.short	0x00ff


	//----- nvinfo : EIATTR_MERCURY_ISA_VERSION
	.align		4
        /*0060*/ 	.byte	0x03, 0x5f
        /*0062*/ 	.short	0x0101


	//----- nvinfo : EIATTR_VRC_CTA_INIT_COUNT
	.align		4
        /*0064*/ 	.byte	0x02, 0x4a
	.zero		1
	.zero		1


	//----- nvinfo : EIATTR_EXIT_INSTR_OFFSETS
	.align		4
        /*0068*/ 	.byte	0x04, 0x1c
        /*006a*/ 	.short	(.L_31 - .L_30)


	//   ....[0]....
.L_30:
        /*006c*/ 	.word	0x00000220


	//   ....[1]....
        /*0070*/ 	.word	0x00000b60


	//----- nvinfo : EIATTR_CRS_STACK_SIZE
	.align		4
.L_31:
        /*0074*/ 	.byte	0x04, 0x1e
        /*0076*/ 	.short	(.L_33 - .L_32)
.L_32:
        /*0078*/ 	.word	0x00000000


	//----- nvinfo : EIATTR_CBANK_PARAM_SIZE
	.align		4
.L_33:
        /*007c*/ 	.byte	0x03, 0x19
        /*007e*/ 	.short	0x001c


	//----- nvinfo : EIATTR_PARAM_CBANK
	.align		4
        /*0080*/ 	.byte	0x04, 0x0a
        /*0082*/ 	.short	(.L_35 - .L_34)
	.align		4
.L_34:
        /*0084*/ 	.word	index@(.nv.constant0._Z11mergeOffMemPiS_iii)
        /*0088*/ 	.short	0x0380
        /*008a*/ 	.short	0x001c


	//----- nvinfo : EIATTR_SW_WAR
	.align		4
.L_35:
        /*008c*/ 	.byte	0x04, 0x36
        /*008e*/ 	.short	(.L_37 - .L_36)
.L_36:
        /*0090*/ 	.word	0x00000008
.L_37:


//--------------------- .nv.info._Z10mergeInMemPiii --------------------------
	.section	.nv.info._Z10mergeInMemPiii,"",@"SHT_CUDA_INFO"
	.sectionflags	@""
	.align	4


	//----- nvinfo : EIATTR_CUDA_API_VERSION
	.align		4
        /*0000*/ 	.byte	0x04, 0x37
        /*0002*/ 	.short	(.L_39 - .L_38)
.L_38:
        /*0004*/ 	.word	0x00000082


	//----- nvinfo : EIATTR_KPARAM_INFO
	.align		4
.L_39:
        /*0008*/ 	.byte	0x04, 0x17
        /*000a*/ 	.short	(.L_41 - .L_40)
.L_40:
        /*000c*/ 	.word	0x00000000
        /*0010*/ 	.short	0x0002
        /*0012*/ 	.short	0x000c
        /*0014*/ 	.byte	0x00, 0xf0, 0x11, 0x00


	//----- nvinfo : EIATTR_KPARAM_INFO
	.align		4
.L_41:
        /*0018*/ 	.byte	0x04, 0x17
        /*001a*/ 	.short	(.L_43 - .L_42)
.L_42:
        /*001c*/ 	.word	0x00000000
        /*0020*/ 	.short	0x0001
        /*0022*/ 	.short	0x0008
        /*0024*/ 	.byte	0x00, 0xf0, 0x11, 0x00


	//----- nvinfo : EIATTR_KPARAM_INFO
	.align		4
.L_43:
        /*0028*/ 	.byte	0x04, 0x17
        /*002a*/ 	.short	(.L_45 - .L_44)
.L_44:
        /*002c*/ 	.word	0x00000000
        /*0030*/ 	.short	0x0000
        /*0032*/ 	.short	0x0000
        /*0034*/ 	.byte	0x00, 0xf5, 0x21, 0x00


	//----- nvinfo : EIATTR_SPARSE_MMA_MASK
	.align		4
.L_45:
        /*0038*/ 	.byte	0x03, 0x50
        /*003a*/ 	.short	0x0000


	//----- nvinfo : EIATTR_MAXREG_COUNT
	.align		4
        /*003c*/ 	.byte	0x03, 0x1b
        /*003e*/ 	.short	0x00ff


	//----- nvinfo : EIATTR_NUM_BARRIERS
	.align		4
        /*0040*/ 	.byte	0x02, 0x4c
        /*0042*/ 	.byte	0x01
	.zero		1


	//----- nvinfo : EIATTR_MERCURY_ISA_VERSION
	.align		4
        /*0044*/ 	.byte	0x03, 0x5f
        /*0046*/ 	.short	0x0101


	//----- nvinfo : EIATTR_VRC_CTA_INIT_COUNT
	.align		4
        /*0048*/ 	.byte	0x02, 0x4a
	.zero		1
	.zero		1


	//----- nvinfo : EIATTR_EXIT_INSTR_OFFSETS
	.align		4
        /*004c*/ 	.byte	0x04, 0x1c
        /*004e*/ 	.short	(.L_47 - .L_46)


	//   ....[0]....
.L_46:
        /*0050*/ 	.word	0x00000ea0


	//   ....[1]....
        /*0054*/ 	.word	0x00000fa0


	//----- nvinfo : EIATTR_CRS_STACK_SIZE
	.align		4
.L_47:
        /*0058*/ 	.byte	0x04, 0x1e
        /*005a*/ 	.short	(.L_49 - .L_48)
.L_48:
        /*005c*/ 	.word	0x00000000


	//----- nvinfo : EIATTR_CBANK_PARAM_SIZE
	.align		4
.L_49:
        /*0060*/ 	.byte	0x03, 0x19
        /*0062*/ 	.short	0x0010


	//----- nvinfo : EIATTR_PARAM_CBANK
	.align		4
        /*0064*/ 	.byte	0x04, 0x0a
        /*0066*/ 	.short	(.L_51 - .L_50)
	.align		4
.L_50:
        /*0068*/ 	.word	index@(.nv.constant0._Z10mergeInMemPiii)
        /*006c*/ 	.short	0x0380
        /*006e*/ 	.short	0x0010


	//----- nvinfo : EIATTR_SW_WAR
	.align		4
.L_51:
        /*0070*/ 	.byte	0x04, 0x36
        /*0072*/ 	.short	(.L_53 - .L_52)
.L_52:
        /*0074*/ 	.word	0x00000008
.L_53:


//--------------------- .nv.info._Z15copyArrayDevicePiS_ii --------------------------
	.section	.nv.info._Z15copyArrayDevicePiS_ii,"",@"SHT_CUDA_INFO"
	.sectionflags	@""
	.align	4


	//----- nvinfo : EIATTR_CUDA_API_VERSION
	.align		4
        /*0000*/ 	.byte	0x04, 0x37
        /*0002*/ 	.short	(.L_55 - .L_54)
.L_54:
        /*0004*/ 	.word	0x00000082


	//----- nvinfo : EIATTR_KPARAM_INFO
	.align		4
.L_55:
        /*0008*/ 	.byte	0x04, 0x17
        /*000a*/ 	.short	(.L_57 - .L_56)
.L_56:
        /*000c*/ 	.word	0x00000000
        /*0010*/ 	.short	0x0003
        /*0012*/ 	.short	0x0014
        /*0014*/ 	.byte	0x00, 0xf0, 0x11, 0x00


	//----- nvinfo : EIATTR_KPARAM_INFO
	.align		4
.L_57:
        /*0018*/ 	.byte	0x04, 0x17
        /*001a*/ 	.short	(.L_59 - .L_58)
.L_58:
        /*001c*/ 	.word	0x00000000
        /*0020*/ 	.short	0x0002
        /*0022*/ 	.short	0x0010
        /*0024*/ 	.byte	0x00, 0xf0, 0x11, 0x00


	//----- nvinfo : EIATTR_KPARAM_INFO
	.align		4
.L_59:
        /*0028*/ 	.byte	0x04, 0x17
        /*002a*/ 	.short	(.L_61 - .L_60)
.L_60:
        /*002c*/ 	.word	0x00000000
        /*0030*/ 	.short	0x0001
        /*0032*/ 	.short	0x0008
        /*0034*/ 	.byte	0x00, 0xf5, 0x21, 0x00


	//----- nvinfo : EIATTR_KPARAM_INFO
	.align		4
.L_61:
        /*0038*/ 	.byte	0x04, 0x17
        /*003a*/ 	.short	(.L_63 - .L_62)
.L_62:
        /*003c*/ 	.word	0x00000000
        /*0040*/ 	.short	0x0000
        /*0042*/ 	.short	0x0000
        /*0044*/ 	.byte	0x00, 0xf5, 0x21, 0x00


	//----- nvinfo : EIATTR_SPARSE_MMA_MASK
	.align		4
.L_63:
        /*0048*/ 	.byte	0x03, 0x50
        /*004a*/ 	.short	0x0000


	//----- nvinfo : EIATTR_MAXREG_COUNT
	.align		4
        /*004c*/ 	.byte	0x03, 0x1b
        /*004e*/ 	.short	0x00ff


	//----- nvinfo : EIATTR_MERCURY_ISA_VERSION
	.align		4
        /*0050*/ 	.byte	0x03, 0x5f
        /*0052*/ 	.short	0x0101


	//----- nvinfo : EIATTR_VRC_CTA_INIT_COUNT
	.align		4
        /*0054*/ 	.byte	0x02, 0x4a
	.zero		1
	.zero		1


	//----- nvinfo : EIATTR_EXIT_INSTR_OFFSETS
	.align		4
        /*0058*/ 	.byte	0x04, 0x1c
        /*005a*/ 	.short	(.L_65 - .L_64)


	//   ....[0]....
.L_64:
        /*005c*/ 	.word	0x00000080


	//   ....[1]....
        /*0060*/ 	.word	0x00000370


	//   ....[2]....
        /*0064*/ 	.word	0x000004b0


	//----- nvinfo : EIATTR_CRS_STACK_SIZE
	.align		4
.L_65:
        /*0068*/ 	.byte	0x04, 0x1e
        /*006a*/ 	.short	(.L_67 - .L_66)
.L_66:
        /*006c*/ 	.word	0x00000000


	//----- nvinfo : EIATTR_CBANK_PARAM_SIZE
	.align		4
.L_67:
        /*0070*/ 	.byte	0x03, 0x19
        /*0072*/ 	.short	0x0018


	//----- nvinfo : EIATTR_PARAM_CBANK
	.align		4
        /*0074*/ 	.byte	0x04, 0x0a
        /*0076*/ 	.short	(.L_69 - .L_68)
	.align		4
.L_68:
        /*0078*/ 	.word	index@(.nv.constant0._Z15copyArrayDevicePiS_ii)
        /*007c*/ 	.short	0x0380
        /*007e*/ 	.short	0x0018


	//----- nvinfo : EIATTR_SW_WAR
	.align		4
.L_69:
        /*0080*/ 	.byte	0x04, 0x36
        /*0082*/ 	.short	(.L_71 - .L_70)
.L_70:
        /*0084*/ 	.word	0x00000008
.L_71:


//--------------------- .nv.callgraph             --------------------------
	.section	.nv.callgraph,"",@"SHT_CUDA_CALLGRAPH"
	.align	4
	.sectionentsize	8
	.align		4
        /*0000*/ 	.word	0x00000000
	.align		4
        /*0004*/ 	.word	0xffffffff
	.align		4
        /*0008*/ 	.word	0x00000000
	.align		4
        /*000c*/ 	.word	0xfffffffe
	.align		4
        /*0010*/ 	.word	0x00000000
	.align		4
        /*0014*/ 	.word	0xfffffffd
	.align		4
        /*0018*/ 	.word	0x00000000
	.align		4
        /*001c*/ 	.word	0xfffffffc


//--------------------- .text._Z11mergeOffMemPiS_iii --------------------------
	.section	.text._Z11mergeOffMemPiS_iii,"ax",@progbits
	.align	128
        .global         _Z11mergeOffMemPiS_iii
        .type           _Z11mergeOffMemPiS_iii,@function
        .size           _Z11mergeOffMemPiS_iii,(.L_x_46 - _Z11mergeOffMemPiS_iii)
        .other          _Z11mergeOffMemPiS_iii,@"STO_CUDA_ENTRY STV_DEFAULT"
_Z11mergeOffMemPiS_iii:
.text._Z11mergeOffMemPiS_iii:
[----:B------:R-:W-:Y:S08]  /*0000*/  LDC R1, c[0x0][0x37c] ;  /* 0x0000df00ff017b82 */ /* 0x000ff00000000800 */
[----:B------:R-:W0:Y:S08]  /*0010*/  LDC R7, c[0x0][0x398] ;  /* 0x0000e600ff077b82 */ /* 0x000e300000000800 */
[----:B------:R-:W1:Y:S08]  /*0020*/  LDC R6, c[0x0][0x390] ;  /* 0x0000e400ff067b82 */ /* 0x000e700000000800 */
[----:B------:R-:W2:Y:S01]  /*0030*/  S2UR UR4, SR_CTAID.X ;  /* 0x00000000000479c3 */ /* 0x000ea20000002500 */
[----:B0-----:R-:W-:-:S04]  /*0040*/  IABS R5, R7 ;  /* 0x0000000700057213 */ /* 0x001fc80000000000 */
[----:B------:R-:W0:Y:S01]  /*0050*/  I2F.RP R4, R5 ;  /* 0x0000000500047306 */ /* 0x000e220000209400 */
[----:B-1----:R-:W-:-:S07]  /*0060*/  IADD3 R0, PT, PT, R6, -0x1, R7 ;  /* 0xffffffff06007810 */ /* 0x002fce0007ffe007 */
[----:B0-----:R-:W0:Y:S02]  /*0070*/  MUFU.RCP R4, R4 ;  /* 0x0000000400047308 */ /* 0x001e240000001000 */
[----:B0-----:R-:W-:Y:S01]  /*0080*/  VIADD R2, R4, 0xffffffe ;  /* 0x0ffffffe04027836 */ /* 0x001fe20000000000 */
[----:B------:R-:W-:Y:S02]  /*0090*/  IABS R4, R0 ;  /* 0x0000000000047213 */ /* 0x000fe40000000000 */
[----:B------:R-:W-:-:S03]  /*00a0*/  LOP3.LUT R0, R0, R7, RZ, 0x3c, !PT ;  /* 0x0000000700007212 */ /* 0x000fc600078e3cff */
[----:B------:R0:W1:Y:S01]  /*00b0*/  F2I.FTZ.U32.TRUNC.NTZ R3, R2 ;  /* 0x0000000200037305 */ /* 0x000062000021f000 */
[----:B------:R-:W-:Y:S01]  /*00c0*/  ISETP.GE.AND P1, PT, R0, RZ, PT ;  /* 0x000000ff0000720c */ /* 0x000fe20003f26270 */
[----:B0-----:R-:W-:Y:S02]  /*00d0*/  IMAD.MOV.U32 R2, RZ, RZ, RZ ;  /* 0x000000ffff027224 */ /* 0x001fe400078e00ff */
[----:B-1----:R-:W-:-:S04]  /*00e0*/  IMAD.MOV R8, RZ, RZ, -R3 ;  /* 0x000000ffff087224 */ /* 0x002fc800078e0a03 */
[----:B------:R-:W-:-:S04]  /*00f0*/  IMAD R9, R8, R5, RZ ;  /* 0x0000000508097224 */ /* 0x000fc800078e02ff */
[----:B------:R-:W-:-:S06]  /*0100*/  IMAD.HI.U32 R3, R3, R9, R2 ;  /* 0x0000000903037227 */ /* 0x000fcc00078e0002 */
[----:B------:R-:W-:-:S04]  /*0110*/  IMAD.HI.U32 R3, R3, R4, RZ ;  /* 0x0000000403037227 */ /* 0x000fc800078e00ff */
[----:B------:R-:W-:-:S04]  /*0120*/  IMAD.MOV R8, RZ, RZ, -R3 ;  /* 0x000000ffff087224 */ /* 0x000fc800078e0a03 */
[----:B------:R-:W-:-:S05]  /*0130*/  IMAD R2, R5, R8, R4 ;  /* 0x0000000805027224 */ /* 0x000fca00078e0204 */
[----:B------:R-:W-:-:S13]  /*0140*/  ISETP.GT.U32.AND P2, PT, R5, R2, PT ;  /* 0x000000020500720c */ /* 0x000fda0003f44070 */
[-C--:B------:R-:W-:Y:S01]  /*0150*/  @!P2 IADD3 R2, PT, PT, R2, -R5.reuse, RZ ;  /* 0x800000050202a210 */ /* 0x080fe20007ffe0ff */
[----:B------:R-:W-:Y:S01]  /*0160*/  @!P2 VIADD R3, R3, 0x1 ;  /* 0x000000010303a836 */ /* 0x000fe20000000000 */
[----:B------:R-:W-:Y:S02]  /*0170*/  ISETP.NE.AND P2, PT, R7, RZ, PT ;  /* 0x000000ff0700720c */ /* 0x000fe40003f45270 */
[----:B------:R-:W-:Y:S02]  /*0180*/  ISETP.GE.U32.AND P0, PT, R2, R5, PT ;  /* 0x000000050200720c */ /* 0x000fe40003f06070 */
[----:B------:R-:W0:Y:S11]  /*0190*/  S2R R5, SR_TID.X ;  /* 0x0000000000057919 */ /* 0x000e360000002100 */
[----:B------:R-:W-:-:S04]  /*01a0*/  @P0 VIADD R3, R3, 0x1 ;  /* 0x0000000103030836 */ /* 0x000fc80000000000 */
[----:B------:R-:W-:-:S05]  /*01b0*/  IMAD.MOV.U32 R0, RZ, RZ, R3 ;  /* 0x000000ffff007224 */ /* 0x000fca00078e0003 */
[----:B------:R-:W-:Y:S02]  /*01c0*/  @!P1 IADD3 R0, PT, PT, -R0, RZ, RZ ;  /* 0x000000ff00009210 */ /* 0x000fe40007ffe1ff */
[----:B------:R-:W-:-:S05]  /*01d0*/  @!P2 LOP3.LUT R0, RZ, R7, RZ, 0x33, !PT ;  /* 0x00000007ff00a212 */ /* 0x000fca00078e33ff */
[----:B--2---:R-:W-:-:S04]  /*01e0*/  IMAD R2, R0, UR4, RZ ;  /* 0x0000000400027c24 */ /* 0x004fc8000f8e02ff */
[----:B0-----:R-:W-:-:S05]  /*01f0*/  IMAD.IADD R7, R2, 0x1, R5 ;  /* 0x0000000102077824 */ /* 0x001fca00078e0205 */
[----:B------:R-:W-:-:S04]  /*0200*/  ISETP.GE.AND P0, PT, R7, R6, PT ;  /* 0x000000060700720c */ /* 0x000fc80003f06270 */
[----:B------:R-:W-:-:S13]  /*0210*/  ISETP.GE.OR P0, PT, R5, R0, P0 ;  /* 0x000000000500720c */ /* 0x000fda0000706670 */
[----:B------:R-:W-:Y:S05]  /*0220*/  @P0 EXIT ;  /* 0x000000000000094d */ /* 0x000fea0003800000 */
[----:B------:R-:W0:Y:S01]  /*0230*/  LDC R4, c[0x0][0x394] ;  /* 0x0000e500ff047b82 */ /* 0x000e220000000800 */
[----:B------:R-:W-:Y:S01]  /*0240*/  IMAD.MOV.U32 R3, RZ, RZ, R5 ;  /* 0x000000ffff037224 */ /* 0x000fe200078e0005 */
[----:B------:R-:W1:Y:S01]  /*0250*/  LDCU UR4, c[0x0][0x360] ;  /* 0x00006c00ff0477ac */ /* 0x000e620008000800 */
[----:B------:R-:W2:Y:S02]  /*0260*/  LDCU.64 UR6, c[0x0][0x358] ;  /* 0x00006b00ff0677ac */ /* 0x000ea40008000a00 */
[----:B012---:R-:W-:-:S07]  /*0270*/  IMAD.SHL.U32 R4, R4, 0x2, RZ ;  /* 0x0000000204047824 */ /* 0x007fce00078e00ff */
.L_x_13:
[----:B------:R-:W0:Y:S01]  /*0280*/  LDC R6, c[0x0][0x394] ;  /* 0x0000e500ff067b82 */ /* 0x000e220000000800 */
[----:B------:R-:W-:Y:S01]  /*0290*/  IABS R5, R4 ;  /* 0x0000000400057213 */ /* 0x000fe20000000000 */
[----:B------:R-:W1:Y:S01]  /*02a0*/  LDCU UR5, c[0x0][0x390] ;  /* 0x00007200ff0577ac */ /* 0x000e620008000800 */
[----:B------:R-:W-:Y:S01]  /*02b0*/  IABS R14, R7 ;  /* 0x00000007000e7213 */ /* 0x000fe20000000000 */
[----:B------:R-:W-:Y:S01]  /*02c0*/  BSSY.RECONVERGENT B0, `(.L_x_0) ;  /* 0x0000083000007945 */ /* 0x000fe20003800200 */
[----:B------:R-:W2:Y:S08]  /*02d0*/  I2F.RP R12, R5 ;  /* 0x00000005000c7306 */ /* 0x000eb00000209400 */
[----:B--2---:R-:W-:Y:S01]  /*02e0*/  MUFU.RCP R12, R12 ;  /* 0x0000000c000c7308 */ /* 0x004fe20000001000 */
[----:B0-----:R-:W-:-:S07]  /*02f0*/  IABS R10, R6 ;  /* 0x00000006000a7213 */ /* 0x001fce0000000000 */
[----:B------:R-:W0:Y:S08]  /*0300*/  I2F.RP R11, R10 ;  /* 0x0000000a000b7306 */ /* 0x000e300000209400 */
[----:B0-----:R-:W0:Y:S02]  /*0310*/  MUFU.RCP R11, R11 ;  /* 0x0000000b000b7308 */ /* 0x001e240000001000 */
[----:B0-----:R-:W-:-:S06]  /*0320*/  IADD3 R8, PT, PT, R11, 0xffffffe, RZ ;  /* 0x0ffffffe0b087810 */ /* 0x001fcc0007ffe0ff */
[----:B------:R0:W2:Y:S02]  /*0330*/  F2I.FTZ.U32.TRUNC.NTZ R9, R8 ;  /* 0x0000000800097305 */ /* 0x0000a4000021f000 */
[----:B0-----:R-:W-:Y:S02]  /*0340*/  IMAD.MOV.U32 R8, RZ, RZ, RZ ;  /* 0x000000ffff087224 */ /* 0x001fe400078e00ff */
[----:B--2---:R-:W-:-:S04]  /*0350*/  IMAD.MOV R13, RZ, RZ, -R9 ;  /* 0x000000ffff0d7224 */ /* 0x004fc800078e0a09 */
[----:B------:R-:W-:-:S04]  /*0360*/  IMAD R13, R13, R10, RZ ;  /* 0x0000000a0d0d7224 */ /* 0x000fc800078e02ff */
[----:B------:R-:W-:-:S04]  /*0370*/  IMAD.HI.U32 R9, R9, R13, R8 ;  /* 0x0000000d09097227 */ /* 0x000fc800078e0008 */
[----:B------:R-:W-:Y:S02]  /*0380*/  VIADD R8, R12, 0xffffffe ;  /* 0x0ffffffe0c087836 */ /* 0x000fe40000000000 */
[----:B------:R-:W-:Y:S02]  /*0390*/  IMAD.HI.U32 R11, R9, R14, RZ ;  /* 0x0000000e090b7227 */ /* 0x000fe400078e00ff */
[----:B------:R0:W2:Y:S03]  /*03a0*/  F2I.FTZ.U32.TRUNC.NTZ R9, R8 ;  /* 0x0000000800097305 */ /* 0x0000a6000021f000 */
[----:B------:R-:W-:-:S05]  /*03b0*/  IADD3 R13, PT, PT, -R11, RZ, RZ ;  /* 0x000000ff0b0d7210 */ /* 0x000fca0007ffe1ff */
[----:B------:R-:W-:Y:S02]  /*03c0*/  IMAD R13, R10, R13, R14 ;  /* 0x0000000d0a0d7224 */ /* 0x000fe400078e020e */
[----:B0-----:R-:W-:-:S03]  /*03d0*/  IMAD.MOV.U32 R8, RZ, RZ, RZ ;  /* 0x000000ffff087224 */ /* 0x001fc600078e00ff */
[----:B------:R-:W-:Y:S01]  /*03e0*/  ISETP.GT.U32.AND P2, PT, R10, R13, PT ;  /* 0x0000000d0a00720c */ /* 0x000fe20003f44070 */
[----:B--2---:R-:W-:-:S04]  /*03f0*/  IMAD.MOV R12, RZ, RZ, -R9 ;  /* 0x000000ffff0c7224 */ /* 0x004fc800078e0a09 */
[----:B------:R-:W-:Y:S01]  /*0400*/  IMAD R15, R12, R5, RZ ;  /* 0x000000050c0f7224 */ /* 0x000fe200078e02ff */
[----:B------:R-:W-:-:S03]  /*0410*/  IABS R12, R4 ;  /* 0x00000004000c7213 */ /* 0x000fc60000000000 */
[----:B------:R-:W-:Y:S01]  /*0420*/  IMAD.HI.U32 R9, R9, R15, R8 ;  /* 0x0000000f09097227 */ /* 0x000fe200078e0008 */
[----:B------:R-:W-:-:S03]  /*0430*/  IADD3 R8, PT, PT, RZ, -R12, RZ ;  /* 0x8000000cff087210 */ /* 0x000fc60007ffe0ff */
[----:B------:R-:W-:Y:S02]  /*0440*/  @!P2 IMAD.IADD R13, R13, 0x1, -R10 ;  /* 0x000000010d0da824 */ /* 0x000fe400078e0a0a */
[----:B------:R-:W-:-:S03]  /*0450*/  IMAD.HI.U32 R9, R9, R14, RZ ;  /* 0x0000000e09097227 */ /* 0x000fc600078e00ff */
[----:B------:R-:W-:Y:S01]  /*0460*/  ISETP.GE.U32.AND P0, PT, R13, R10, PT ;  /* 0x0000000a0d00720c */ /* 0x000fe20003f06070 */
[----:B------:R-:W-:Y:S01]  /*0470*/  @!P2 VIADD R11, R11, 0x1 ;  /* 0x000000010b0ba836 */ /* 0x000fe20000000000 */
[----:B------:R-:W-:Y:S01]  /*0480*/  LOP3.LUT R10, R7, R6, RZ, 0x3c, !PT ;  /* 0x00000006070a7212 */ /* 0x000fe200078e3cff */
[----:B------:R-:W-:Y:S01]  /*0490*/  IMAD R8, R9, R8, R14 ;  /* 0x0000000809087224 */ /* 0x000fe200078e020e */
[----:B------:R-:W-:Y:S02]  /*04a0*/  ISETP.NE.AND P2, PT, R6, RZ, PT ;  /* 0x000000ff0600720c */ /* 0x000fe40003f45270 */
[----:B------:R-:W-:-:S07]  /*04b0*/  ISETP.GE.AND P1, PT, R10, RZ, PT ;  /* 0x000000ff0a00720c */ /* 0x000fce0003f26270 */
[----:B------:R-:W-:Y:S01]  /*04c0*/  @P0 VIADD R11, R11, 0x1 ;  /* 0x000000010b0b0836 */ /* 0x000fe20000000000 */
[----:B------:R-:W-:-:S03]  /*04d0*/  ISETP.GT.U32.AND P0, PT, R5, R8, PT ;  /* 0x000000080500720c */ /* 0x000fc60003f04070 */
[----:B------:R-:W-:-:S05]  /*04e0*/  IMAD.MOV.U32 R10, RZ, RZ, R11 ;  /* 0x000000ffff0a7224 */ /* 0x000fca00078e000b */
[----:B------:R-:W-:Y:S02]  /*04f0*/  @!P1 IADD3 R10, PT, PT, -R10, RZ, RZ ;  /* 0x000000ff0a0a9210 */ /* 0x000fe40007ffe1ff */
[----:B------:R-:W-:Y:S02]  /*0500*/  @!P2 LOP3.LUT R10, RZ, R6, RZ, 0x33, !PT ;  /* 0x00000006ff0aa212 */ /* 0x000fe400078e33ff */
[----:B------:R-:W-:Y:S01]  /*0510*/  ISETP.GE.AND P2, PT, R7, RZ, PT ;  /* 0x000000ff0700720c */ /* 0x000fe20003f46270 */
[----:B------:R-:W-:Y:S01]  /*0520*/  @!P0 IMAD.IADD R8, R8, 0x1, -R5 ;  /* 0x0000000108088824 */ /* 0x000fe200078e0a05 */
[----:B------:R-:W-:Y:S02]  /*0530*/  LEA.HI R9, R10, R10, RZ, 0x1 ;  /* 0x0000000a0a097211 */ /* 0x000fe400078f08ff */
[----:B------:R-:W-:Y:S02]  /*0540*/  ISETP.NE.AND P0, PT, R4, RZ, PT ;  /* 0x000000ff0400720c */ /* 0x000fe40003f05270 */
[----:B------:R-:W-:-:S02]  /*0550*/  ISETP.GT.U32.AND P1, PT, R5, R8, PT ;  /* 0x000000080500720c */ /* 0x000fc40003f24070 */
[----:B------:R-:W-:-:S05]  /*0560*/  LOP3.LUT R9, R9, 0xfffffffe, RZ, 0xc0, !PT ;  /* 0xfffffffe09097812 */ /* 0x000fca00078ec0ff */
[----:B------:R-:W-:-:S04]  /*0570*/  IMAD.IADD R11, R10, 0x1, -R9 ;  /* 0x000000010a0b7824 */ /* 0x000fc800078e0a09 */
[----:B------:R-:W-:Y:S02]  /*0580*/  IMAD R9, R11, -0x2, R10 ;  /* 0xfffffffe0b097824 */ /* 0x000fe400078e020a */
[----:B------:R-:W-:Y:S02]  /*0590*/  @!P1 IMAD.IADD R8, R8, 0x1, -R5 ;  /* 0x0000000108089824 */ /* 0x000fe400078e0a05 */
[----:B------:R-:W-:Y:S01]  /*05a0*/  IMAD R5, R9, R6, R6 ;  /* 0x0000000609057224 */ /* 0x000fe200078e0206 */
[----:B------:R-:W-:Y:S01]  /*05b0*/  IADD3 R9, PT, PT, -R10, RZ, RZ ;  /* 0x000000ff0a097210 */ /* 0x000fe20007ffe1ff */
[----:B------:R-:W-:Y:S01]  /*05c0*/  @!P2 IMAD.MOV R8, RZ, RZ, -R8 ;  /* 0x000000ffff08a224 */ /* 0x000fe200078e0a08 */
[----:B------:R-:W-:Y:S02]  /*05d0*/  @!P0 LOP3.LUT R8, RZ, R4, RZ, 0x33, !PT ;  /* 0x00000004ff088212 */ /* 0x000fe400078e33ff */
[----:B-1----:R-:W-:Y:S01]  /*05e0*/  VIADDMNMX R10, R5, R6, UR5, PT ;  /* 0x00000005050a7e46 */ /* 0x002fe2000b800106 */
[----:B------:R-:W-:-:S03]  /*05f0*/  IMAD R6, R6, R9, R7 ;  /* 0x0000000906067224 */ /* 0x000fc600078e0207 */
[----:B------:R-:W-:Y:S02]  /*0600*/  ISETP.GT.AND P1, PT, R10, R5, PT ;  /* 0x000000050a00720c */ /* 0x000fe40003f24270 */
[----:B------:R-:W-:-:S11]  /*0610*/  IADD3 R6, PT, PT, R6, R7, -R8 ;  /* 0x0000000706067210 */ /* 0x000fd60007ffe808 */
[----:B------:R-:W-:Y:S05]  /*0620*/  @!P1 BRA `(.L_x_1) ;  /* 0x0000000400189947 */ /* 0x000fea0003800000 */
[----:B------:R-:W0:Y:S08]  /*0630*/  LDC.64 R12, c[0x0][0x380] ;  /* 0x0000e000ff0c7b82 */ /* 0x000e300000000a00 */
[----:B------:R-:W1:Y:S01]  /*0640*/  LDC.64 R8, c[0x0][0x380] ;  /* 0x0000e000ff087b82 */ /* 0x000e620000000a00 */
[----:B0-----:R-:W-:-:S05]  /*0650*/  IMAD.WIDE R12, R7, 0x4, R12 ;  /* 0x00000004070c7825 */ /* 0x001fca00078e020c */
[----:B------:R0:W5:Y:S01]  /*0660*/  LDG.E R7, desc[UR6][R12.64] ;  /* 0x000000060c077981 */ /* 0x000162000c1e1900 */
[----:B------:R-:W-:Y:S01]  /*0670*/  BSSY.RECONVERGENT B1, `(.L_x_2) ;  /* 0x000003c000017945 */ /* 0x000fe20003800200 */
[----:B------:R-:W-:Y:S02]  /*0680*/  IMAD.MOV.U32 R17, RZ, RZ, R10 ;  /* 0x000000ffff117224 */ /* 0x000fe400078e000a */
[----:B-1----:R-:W-:-:S07]  /*0690*/  IMAD.MOV.U32 R14, RZ, RZ, R5 ;  /* 0x000000ffff0e7224 */ /* 0x002fce00078e0005 */
.L_x_5:
[----:B------:R-:W-:-:S05]  /*06a0*/  MOV R16, R14 ;  /* 0x0000000e00107202 */ /* 0x000fca0000000f00 */
[----:B0-----:R-:W-:-:S05]  /*06b0*/  IMAD.IADD R12, R16, 0x1, R17 ;  /* 0x00000001100c7824 */ /* 0x001fca00078e0211 */
[----:B------:R-:W-:-:S04]  /*06c0*/  LEA.HI R12, R12, R12, RZ, 0x1 ;  /* 0x0000000c0c0c7211 */ /* 0x000fc800078f08ff */
[----:B------:R-:W-:-:S05]  /*06d0*/  SHF.R.S32.HI R12, RZ, 0x1, R12 ;  /* 0x00000001ff0c7819 */ /* 0x000fca000001140c */
[----:B------:R-:W-:-:S06]  /*06e0*/  IMAD.WIDE R14, R12, 0x4, R8 ;  /* 0x000000040c0e7825 */ /* 0x000fcc00078e0208 */
[----:B------:R-:W2:Y:S02]  /*06f0*/  LDG.E R14, desc[UR6][R14.64] ;  /* 0x000000060e0e7981 */ /* 0x000ea4000c1e1900 */
[----:B--2--5:R-:W-:-:S04]  /*0700*/  ISETP.NE.AND P0, PT, R14, R7, PT ;  /* 0x000000070e00720c */ /* 0x024fc80003f05270 */
[----:B------:R-:W-:-:S13]  /*0710*/  ISETP.NE.OR P1, PT, R11, 0x1, P0 ;  /* 0x000000010b00780c */ /* 0x000fda0000725670 */
[----:B------:R-:W-:Y:S05]  /*0720*/  @!P1 BRA `(.L_x_3) ;  /* 0x0000000000949947 */ /* 0x000fea0003800000 */
[----:B------:R-:W-:-:S13]  /*0730*/  ISETP.NE.OR P0, PT, R11, RZ, P0 ;  /* 0x000000ff0b00720c */ /* 0x000fda0000705670 */
[----:B------:R-:W-:Y:S05]  /*0740*/  @!P0 BRA `(.L_x_4) ;  /* 0x0000000000588947 */ /* 0x000fea0003800000 */
[----:B------:R-:W-:-:S04]  /*0750*/  ISETP.GT.AND P0, PT, R14, R7, PT ;  /* 0x000000070e00720c */ /* 0x000fc80003f04270 */
[----:B------:R-:W-:-:S09]  /*0760*/  SEL R17, R12, R17, P0 ;  /* 0x000000110c117207 */ /* 0x000fd20000000000 */
[----:B------:R-:W-:-:S04]  /*0770*/  @!P0 VIADD R16, R12, 0x1 ;  /* 0x000000010c108836 */ /* 0x000fc80000000000 */
[----:B------:R-:W-:Y:S01]  /*0780*/  IMAD.MOV.U32 R14, RZ, RZ, R16 ;  /* 0x000000ffff0e7224 */ /* 0x000fe200078e0010 */
[----:B------:R-:W-:-:S13]  /*0790*/  ISETP.GE.AND P0, PT, R16, R17, PT ;  /* 0x000000111000720c */ /* 0x000fda0003f06270 */
[----:B------:R-:W-:Y:S05]  /*07a0*/  @!P0 BRA `(.L_x_5) ;  /* 0xfffffffc00bc8947 */ /* 0x000fea000383ffff */
[----:B------:R-:W-:Y:S01]  /*07b0*/  ISETP.GE.AND P0, PT, R12, R5, PT ;  /* 0x000000050c00720c */ /* 0x000fe20003f06270 */
[----:B------:R-:W-:-:S12]  /*07c0*/  BSSY.RECONVERGENT B2, `(.L_x_6) ;  /* 0x000000c000027945 */ /* 0x000fd80003800200 */
[----:B------:R-:W-:Y:S05]  /*07d0*/  @!P0 BRA `(.L_x_7) ;  /* 0x0000000000288947 */ /* 0x000fea0003800000 */
[----:B------:R-:W0:Y:S01]  /*07e0*/  LDC.64 R10, c[0x0][0x380] ;  /* 0x0000e000ff0a7b82 */ /* 0x000e220000000a00 */
[----:B------:R-:W-:-:S07]  /*07f0*/  IADD3 R13, PT, PT, R5, -0x1, RZ ;  /* 0xffffffff050d7810 */ /* 0x000fce0007ffe0ff */
.L_x_8:
[----:B0-----:R-:W-:-:S06]  /*0800*/  IMAD.WIDE R8, R12, 0x4, R10 ;  /* 0x000000040c087825 */ /* 0x001fcc00078e020a */
[----:B------:R-:W2:Y:S02]  /*0810*/  LDG.E R8, desc[UR6][R8.64] ;  /* 0x0000000608087981 */ /* 0x000ea4000c1e1900 */
[----:B--2---:R-:W-:-:S13]  /*0820*/  ISETP.GT.AND P0, PT, R8, R7, PT ;  /* 0x000000070800720c */ /* 0x004fda0003f04270 */
[----:B------:R-:W-:Y:S05]  /*0830*/  @!P0 BRA `(.L_x_7) ;  /* 0x0000000000108947 */ /* 0x000fea0003800000 */
[C---:B------:R-:W-:Y:S01]  /*0840*/  ISETP.GT.AND P0, PT, R12.reuse, R5, PT ;  /* 0x000000050c00720c */ /* 0x040fe20003f04270 */
[----:B------:R-:W-:-:S12]  /*0850*/  VIADD R12, R12, 0xffffffff ;  /* 0xffffffff0c0c7836 */ /* 0x000fd80000000000 */
[----:B------:R-:W-:Y:S05]  /*0860*/  @P0 BRA `(.L_x_8) ;  /* 0xfffffffc00e40947 */ /* 0x000fea000383ffff */
[----:B------:R-:W-:-:S07]  /*0870*/  IMAD.MOV.U32 R12, RZ, RZ, R13 ;  /* 0x000000ffff0c7224 */ /* 0x000fce00078e000d */
.L_x_7:
[----:B------:R-:W-:Y:S05]  /*0880*/  BSYNC.RECONVERGENT B2 ;  /* 0x0000000000027941 */ /* 0x000fea0003800200 */
.L_x_6:
[----:B------:R-:W-:Y:S01]  /*0890*/  VIADD R11, R12, 0x1 ;  /* 0x000000010c0b7836 */ /* 0x000fe20000000000 */
[----:B------:R-:W-:Y:S06]  /*08a0*/  BRA `(.L_x_9) ;  /* 0x0000000000607947 */ /* 0x000fec0003800000 */
.L_x_4:
[----:B------:R-:W0:Y:S01]  /*08b0*/  LDC.64 R8, c[0x0][0x380] ;  /* 0x0000e000ff087b82 */ /* 0x000e220000000a00 */
[----:B------:R-:W-:-:S07]  /*08c0*/  VIMNMX R13, PT, PT, R5, R12, PT ;  /* 0x0000000c050d7248 */ /* 0x000fce0003fe0100 */
.L_x_10:
[----:B------:R-:W-:Y:S01]  /*08d0*/  ISETP.GT.AND P0, PT, R12, R5, PT ;  /* 0x000000050c00720c */ /* 0x000fe20003f04270 */
[----:B------:R-:W-:Y:S01]  /*08e0*/  IMAD.MOV.U32 R11, RZ, RZ, R13 ;  /* 0x000000ffff0b7224 */ /* 0x000fe200078e000d */
[----:B------:R-:W-:-:S11]  /*08f0*/  MOV R14, R12 ;  /* 0x0000000c000e7202 */ /* 0x000fd60000000f00 */
[----:B------:R-:W-:Y:S05]  /*0900*/  @!P0 BRA `(.L_x_9) ;  /* 0x0000000000488947 */ /* 0x000fea0003800000 */
[----:B0-----:R-:W-:-:S06]  /*0910*/  IMAD.WIDE R10, R12, 0x4, R8 ;  /* 0x000000040c0a7825 */ /* 0x001fcc00078e0208 */
[----:B------:R-:W2:Y:S01]  /*0920*/  LDG.E R10, desc[UR6][R10.64+-0x4] ;  /* 0xfffffc060a0a7981 */ /* 0x000ea2000c1e1900 */
[----:B------:R-:W-:Y:S01]  /*0930*/  VIADD R12, R12, 0xffffffff ;  /* 0xffffffff0c0c7836 */ /* 0x000fe20000000000 */
[----:B--2---:R-:W-:-:S13]  /*0940*/  ISETP.NE.AND P0, PT, R10, R7, PT ;  /* 0x000000070a00720c */ /* 0x004fda0003f05270 */
[----:B------:R-:W-:Y:S05]  /*0950*/  @!P0 BRA `(.L_x_10) ;  /* 0xfffffffc00dc8947 */ /* 0x000fea000383ffff */
[----:B------:R-:W-:Y:S01]  /*0960*/  IMAD.MOV.U32 R11, RZ, RZ, R14 ;  /* 0x000000ffff0b7224 */ /* 0x000fe200078e000e */
[----:B------:R-:W-:Y:S06]  /*0970*/  BRA `(.L_x_9) ;  /* 0x00000000002c7947 */ /* 0x000fec0003800000 */
.L_x_3:
[----:B------:R-:W0:Y:S01]  /*0980*/  LDC.64 R8, c[0x0][0x380] ;  /* 0x0000e000ff087b82 */ /* 0x000e220000000a00 */
[----:B------:R-:W-:-:S07]  /*0990*/  VIADDMNMX R11, R12, 0x1, R10, !PT ;  /* 0x000000010c0b7846 */ /* 0x000fce000780010a */
.L_x_11:
[----:B------:R-:W-:-:S04]  /*09a0*/  IADD3 R13, PT, PT, R12, 0x1, RZ ;  /* 0x000000010c0d7810 */ /* 0x000fc80007ffe0ff */
[----:B------:R-:W-:-:S13]  /*09b0*/  ISETP.GE.AND P0, PT, R13, R10, PT ;  /* 0x0000000a0d00720c */ /* 0x000fda0003f06270 */
[----:B------:R-:W-:Y:S05]  /*09c0*/  @P0 BRA `(.L_x_9) ;  /* 0x0000000000180947 */ /* 0x000fea0003800000 */
[----:B0-----:R-:W-:-:S06]  /*09d0*/  IMAD.WIDE R14, R12, 0x4, R8 ;  /* 0x000000040c0e7825 */ /* 0x001fcc00078e0208 */
[----:B------:R-:W2:Y:S01]  /*09e0*/  LDG.E R14, desc[UR6][R14.64+0x4] ;  /* 0x000004060e0e7981 */ /* 0x000ea2000c1e1900 */
[----:B------:R-:W-:Y:S01]  /*09f0*/  IMAD.MOV.U32 R12, RZ, RZ, R13 ;  /* 0x000000ffff0c7224 */ /* 0x000fe200078e000d */
[----:B--2---:R-:W-:-:S13]  /*0a00*/  ISETP.NE.AND P0, PT, R14, R7, PT ;  /* 0x000000070e00720c */ /* 0x004fda0003f05270 */
[----:B------:R-:W-:Y:S05]  /*0a10*/  @!P0 BRA `(.L_x_11) ;  /* 0xfffffffc00e08947 */ /* 0x000fea000383ffff */
[----:B------:R-:W-:-:S07]  /*0a20*/  IMAD.MOV.U32 R11, RZ, RZ, R13 ;  /* 0x000000ffff0b7224 */ /* 0x000fce00078e000d */
.L_x_9:
[----:B------:R-:W-:Y:S05]  /*0a30*/  BSYNC.RECONVERGENT B1 ;  /* 0x0000000000017941 */ /* 0x000fea0003800200 */
.L_x_2:
[----:B0-----:R-:W0:Y:S01]  /*0a40*/  LDC.64 R8, c[0x0][0x388] ;  /* 0x0000e200ff087b82 */ /* 0x001e220000000a00 */
[----:B------:R-:W-:-:S05]  /*0a50*/  IADD3 R11, PT, PT, R11, R6, -R5 ;  /* 0x000000060b0b7210 */ /* 0x000fca0007ffe805 */
[----:B0-----:R-:W-:-:S05]  /*0a60*/  IMAD.WIDE R8, R11, 0x4, R8 ;  /* 0x000000040b087825 */ /* 0x001fca00078e0208 */
[----:B------:R0:W-:Y:S01]  /*0a70*/  STG.E desc[UR6][R8.64], R7 ;  /* 0x0000000708007986 */ /* 0x0001e2000c101906 */
[----:B------:R-:W-:Y:S05]  /*0a80*/  BRA `(.L_x_12) ;  /* 0x0000000000187947 */ /* 0x000fea0003800000 */
.L_x_1:
[----:B------:R-:W0:Y:S08]  /*0a90*/  LDC.64 R8, c[0x0][0x380] ;  /* 0x0000e000ff087b82 */ /* 0x000e300000000a00 */
[----:B------:R-:W1:Y:S01]  /*0aa0*/  LDC.64 R10, c[0x0][0x388] ;  /* 0x0000e200ff0a7b82 */ /* 0x000e620000000a00 */
[----:B0-----:R-:W-:-:S06]  /*0ab0*/  IMAD.WIDE R8, R7, 0x4, R8 ;  /* 0x0000000407087825 */ /* 0x001fcc00078e0208 */
[----:B------:R-:W2:Y:S01]  /*0ac0*/  LDG.E R9, desc[UR6][R8.64] ;  /* 0x0000000608097981 */ /* 0x000ea2000c1e1900 */
[----:B-1----:R-:W-:-:S05]  /*0ad0*/  IMAD.WIDE R6, R6, 0x4, R10 ;  /* 0x0000000406067825 */ /* 0x002fca00078e020a */
[----:B--2---:R1:W-:Y:S02]  /*0ae0*/  STG.E desc[UR6][R6.64], R9 ;  /* 0x0000000906007986 */ /* 0x0043e4000c101906 */
.L_x_12:
[----:B------:R-:W-:Y:S05]  /*0af0*/  BSYNC.RECONVERGENT B0 ;  /* 0x0000000000007941 */ /* 0x000fea0003800200 */
.L_x_0:
[----:B------:R-:W2:Y:S01]  /*0b00*/  LDCU UR5, c[0x0][0x390] ;  /* 0x00007200ff0577ac */ /* 0x000ea20008000800 */
[----:B------:R-:W-:-:S04]  /*0b10*/  IADD3 R3, PT, PT, R3, UR4, RZ ;  /* 0x0000000403037c10 */ /* 0x000fc8000fffe0ff */
[----:B------:R-:W-:Y:S01]  /*0b20*/  ISETP.LT.AND P1, PT, R3, R0, PT ;  /* 0x000000000300720c */ /* 0x000fe20003f21270 */
[----:B01----:R-:W-:-:S05]  /*0b30*/  IMAD.IADD R7, R2, 0x1, R3 ;  /* 0x0000000102077824 */ /* 0x003fca00078e0203 */
[----:B--2---:R-:W-:-:S13]  /*0b40*/  ISETP.GE.AND P0, PT, R7, UR5, PT ;  /* 0x0000000507007c0c */ /* 0x004fda000bf06270 */
[----:B------:R-:W-:Y:S05]  /*0b50*/  @!P0 BRA P1, `(.L_x_13) ;  /* 0xfffffff400c88947 */ /* 0x000fea000083ffff */
[----:B------:R-:W-:Y:S05]  /*0b60*/  EXIT ;  /* 0x000000000000794d */ /* 0x000fea0003800000 */
.L_x_14:
[----:B------:R-:W-:-:S00]  /*0b70*/  BRA `(.L_x_14) ;  /* 0xfffffffc00fc7947 */ /* 0x000fc0000383ffff */
[----:B------:R-:W-:-:S00]  /*0b80*/  NOP ;  /* 0x0000000000007918 */ /* 0x000fc00000000000 */
[----:B------:R-:W-:-:S00]  /*0b90*/  NOP ;  /* 0x0000000000007918 */ /* 0x000fc00000000000 */
[----:B------:R-:W-:-:S00]  /*0ba0*/  NOP ;  /* 0x0000000000007918 */ /* 0x000fc00000000000 */
[----:B------:R-:W-:-:S00]  /*0bb0*/  NOP ;  /* 0x0000000000007918 */ /* 0x000fc00000000000 */
[----:B------:R-:W-:-:S00]  /*0bc0*/  NOP ;  /* 0x0000000000007918 */ /* 0x000fc00000000000 */
[----:B------:R-:W-:-:S00]  /*0bd0*/  NOP ;  /* 0x0000000000007918 */ /* 0x000fc00000000000 */
[----:B------:R-:W-:-:S00]  /*0be0*/  NOP ;  /* 0x0000000000007918 */ /* 0x000fc00000000000 */
[----:B------:R-:W-:-:S00]  /*0bf0*/  NOP ;  /* 0x0000000000007918 */ /* 0x000fc00000000000 */
.L_x_46:


//--------------------- .text._Z10mergeInMemPiii  --------------------------
	.section	.text._Z10mergeInMemPiii,"ax",@progbits
	.align	128
        .global         _Z10mergeInMemPiii
        .type           _Z10mergeInMemPiii,@function
        .size           _Z10mergeInMemPiii,(.L_x_47 - _Z10mergeInMemPiii)
        .other          _Z10mergeInMemPiii,@"STO_CUDA_ENTRY STV_DEFAULT"
_Z10mergeInMemPiii:
.text._Z10mergeInMemPiii:
[----:B------:R-:W-:Y:S08]  /*0000*/  LDC R1, c[0x0][0x37c] ;  /* 0x0000df00ff017b82 */ /* 0x000ff00000000800 */
[----:B------:R-:W0:Y:S01]  /*0010*/  LDC.64 R4, c[0x0][0x388] ;  /* 0x0000e200ff047b82 */ /* 0x000e220000000a00 */
[----:B------:R-:W1:Y:S01]  /*0020*/  LDCU.64 UR8, c[0x0][0x358] ;  /* 0x00006b00ff0877ac */ /* 0x000e620008000a00 */
[----:B------:R-:W-:Y:S06]  /*0030*/  BSSY.RECONVERGENT B0, `(.L_x_15) ;  /* 0x0000032000007945 */ /* 0x000fec0003800200 */
[----:B------:R-:W2:Y:S01]  /*0040*/  S2UR UR4, SR_CTAID.X ;  /* 0x00000000000479c3 */ /* 0x000ea20000002500 */
[----:B0-----:R-:W-:-:S02]  /*0050*/  IABS R7, R5 ;  /* 0x0000000500077213 */ /* 0x001fc40000000000 */
[----:B------:R-:W-:Y:S02]  /*0060*/  IADD3 R0, PT, PT, R4, -0x1, R5 ;  /* 0xffffffff04007810 */ /* 0x000fe40007ffe005 */
[----:B------:R-:W0:Y:S08]  /*0070*/  I2F.RP R6, R7 ;  /* 0x0000000700067306 */ /* 0x000e300000209400 */
[----:B0-----:R-:W0:Y:S02]  /*0080*/  MUFU.RCP R6, R6 ;  /* 0x0000000600067308 */ /* 0x001e240000001000 */
[----:B0-----:R-:W-:-:S06]  /*0090*/  VIADD R2, R6, 0xffffffe ;  /* 0x0ffffffe06027836 */ /* 0x001fcc0000000000 */
[----:B------:R0:W3:Y:S02]  /*00a0*/  F2I.FTZ.U32.TRUNC.NTZ R3, R2 ;  /* 0x0000000200037305 */ /* 0x0000e4000021f000 */
[----:B0-----:R-:W-:Y:S02]  /*00b0*/  IMAD.MOV.U32 R2, RZ, RZ, RZ ;  /* 0x000000ffff027224 */ /* 0x001fe400078e00ff */
[----:B---3--:R-:W-:-:S04]  /*00c0*/  IMAD.MOV R8, RZ, RZ, -R3 ;  /* 0x000000ffff087224 */ /* 0x008fc800078e0a03 */
[----:B------:R-:W-:Y:S01]  /*00d0*/  IMAD R9, R8, R7, RZ ;  /* 0x0000000708097224 */ /* 0x000fe200078e02ff */
[----:B------:R-:W-:Y:S02]  /*00e0*/  IABS R8, R0 ;  /* 0x0000000000087213 */ /* 0x000fe40000000000 */
[----:B------:R-:W-:Y:S01]  /*00f0*/  LOP3.LUT R0, R0, R5, RZ, 0x3c, !PT ;  /* 0x0000000500007212 */ /* 0x000fe200078e3cff */
[----:B------:R-:W-:-:S03]  /*0100*/  IMAD.HI.U32 R3, R3, R9, R2 ;  /* 0x0000000903037227 */ /* 0x000fc600078e0002 */
[----:B------:R-:W-:-:S03]  /*0110*/  ISETP.GE.AND P2, PT, R0, RZ, PT ;  /* 0x000000ff0000720c */ /* 0x000fc60003f46270 */
[----:B------:R-:W-:-:S04]  /*0120*/  IMAD.HI.U32 R6, R3, R8, RZ ;  /* 0x0000000803067227 */ /* 0x000fc800078e00ff */
[----:B------:R-:W-:-:S04]  /*0130*/  IMAD.MOV R3, RZ, RZ, -R6 ;  /* 0x000000ffff037224 */ /* 0x000fc800078e0a06 */
[C---:B------:R-:W-:Y:S02]  /*0140*/  IMAD R2, R7.reuse, R3, R8 ;  /* 0x0000000307027224 */ /* 0x040fe400078e0208 */
[----:B------:R-:W0:Y:S03]  /*0150*/  S2R R3, SR_TID.X ;  /* 0x0000000000037919 */ /* 0x000e260000002100 */
[----:B------:R-:W-:-:S13]  /*0160*/  ISETP.GT.U32.AND P1, PT, R7, R2, PT ;  /* 0x000000020700720c */ /* 0x000fda0003f24070 */
[----:B------:R-:W-:Y:S02]  /*0170*/  @!P1 IMAD.IADD R2, R2, 0x1, -R7 ;  /* 0x0000000102029824 */ /* 0x000fe400078e0a07 */
[----:B------:R-:W-:Y:S01]  /*0180*/  @!P1 VIADD R6, R6, 0x1 ;  /* 0x0000000106069836 */ /* 0x000fe20000000000 */
[----:B------:R-:W-:Y:S02]  /*0190*/  ISETP.NE.AND P1, PT, R5, RZ, PT ;  /* 0x000000ff0500720c */ /* 0x000fe40003f25270 */
[----:B------:R-:W-:-:S13]  /*01a0*/  ISETP.GE.U32.AND P0, PT, R2, R7, PT ;  /* 0x000000070200720c */ /* 0x000fda0003f06070 */
[----:B------:R-:W-:-:S05]  /*01b0*/  @P0 VIADD R6, R6, 0x1 ;  /* 0x0000000106060836 */ /* 0x000fca0000000000 */
[----:B------:R-:W-:-:S05]  /*01c0*/  MOV R0, R6 ;  /* 0x0000000600007202 */ /* 0x000fca0000000f00 */
[----:B------:R-:W-:Y:S01]  /*01d0*/  @!P2 IMAD.MOV R0, RZ, RZ, -R0 ;  /* 0x000000ffff00a224 */ /* 0x000fe200078e0a00 */
[----:B------:R-:W-:-:S04]  /*01e0*/  @!P1 LOP3.LUT R0, RZ, R5, RZ, 0x33, !PT ;  /* 0x00000005ff009212 */ /* 0x000fc800078e33ff */
[C---:B------:R-:W-:Y:S01]  /*01f0*/  ISETP.GE.AND P2, PT, R0.reuse, 0x2, PT ;  /* 0x000000020000780c */ /* 0x040fe20003f46270 */
[----:B--2---:R-:W-:-:S04]  /*0200*/  IMAD R2, R0, UR4, RZ ;  /* 0x0000000400027c24 */ /* 0x004fc8000f8e02ff */
[----:B0-----:R-:W-:-:S05]  /*0210*/  IMAD.IADD R5, R2, 0x1, R3 ;  /* 0x0000000102057824 */ /* 0x001fca00078e0203 */
[----:B------:R-:W-:-:S04]  /*0220*/  ISETP.GE.AND P0, PT, R5, R4, PT ;  /* 0x000000040500720c */ /* 0x000fc80003f06270 */
[----:B------:R-:W-:-:S13]  /*0230*/  ISETP.LT.AND P0, PT, R3, R0, !P0 ;  /* 0x000000000300720c */ /* 0x000fda0004701270 */
[----:B-1----:R-:W-:Y:S05]  /*0240*/  @!P0 BRA `(.L_x_16) ;  /* 0x0000000000408947 */ /* 0x002fea0003800000 */
[----:B------:R-:W0:Y:S01]  /*0250*/  S2R R9, SR_CgaCtaId ;  /* 0x0000000000097919 */ /* 0x000e220000008800 */
[----:B------:R-:W1:Y:S01]  /*0260*/  LDC R12, c[0x0][0x360] ;  /* 0x0000d800ff0c7b82 */ /* 0x000e620000000800 */
[----:B------:R-:W-:Y:S01]  /*0270*/  MOV R8, 0x400 ;  /* 0x0000040000087802 */ /* 0x000fe20000000f00 */
[----:B------:R-:W-:Y:S02]  /*0280*/  IMAD.MOV.U32 R11, RZ, RZ, R5 ;  /* 0x000000ffff0b7224 */ /* 0x000fe400078e0005 */
[----:B------:R-:W-:-:S04]  /*0290*/  IMAD.MOV.U32 R13, RZ, RZ, R3 ;  /* 0x000000ffff0d7224 */ /* 0x000fc800078e0003 */
[----:B------:R-:W2:Y:S01]  /*02a0*/  LDC.64 R6, c[0x0][0x380] ;  /* 0x0000e000ff067b82 */ /* 0x000ea20000000a00 */
[----:B0-----:R-:W-:-:S07]  /*02b0*/  LEA R10, R9, R8, 0x18 ;  /* 0x00000008090a7211 */ /* 0x001fce00078ec0ff */
.L_x_17:
[----:B0-2---:R-:W-:-:S06]  /*02c0*/  IMAD.WIDE R8, R11, 0x4, R6 ;  /* 0x000000040b087825 */ /* 0x005fcc00078e0206 */
[----:B------:R-:W2:Y:S01]  /*02d0*/  LDG.E R8, desc[UR8][R8.64] ;  /* 0x0000000808087981 */ /* 0x000ea2000c1e1900 */
[----:B------:R-:W-:Y:S02]  /*02e0*/  IMAD R15, R13, 0x4, R10 ;  /* 0x000000040d0f7824 */ /* 0x000fe400078e020a */
[----:B-1----:R-:W-:-:S05]  /*02f0*/  IMAD.IADD R13, R12, 0x1, R13 ;  /* 0x000000010c0d7824 */ /* 0x002fca00078e020d */
[----:B------:R-:W-:Y:S02]  /*0300*/  IADD3 R11, PT, PT, R2, R13, RZ ;  /* 0x0000000d020b7210 */ /* 0x000fe40007ffe0ff */
[----:B------:R-:W-:Y:S02]  /*0310*/  ISETP.LT.AND P3, PT, R13, R0, PT ;  /* 0x000000000d00720c */ /* 0x000fe40003f61270 */
[----:B------:R-:W-:Y:S01]  /*0320*/  ISETP.GE.AND P1, PT, R11, R4, PT ;  /* 0x000000040b00720c */ /* 0x000fe20003f26270 */
[----:B--2---:R0:W-:-:S12]  /*0330*/  STS [R15], R8 ;  /* 0x000000080f007388 */ /* 0x0041d80000000800 */
[----:B------:R-:W-:Y:S05]  /*0340*/  @!P1 BRA P3, `(.L_x_17) ;  /* 0xfffffffc00dc9947 */ /* 0x000fea000183ffff */
.L_x_16:
[----:B------:R-:W-:Y:S05]  /*0350*/  BSYNC.RECONVERGENT B0 ;  /* 0x0000000000007941 */ /* 0x000fea0003800200 */
.L_x_15:
[----:B------:R-:W-:Y:S05]  /*0360*/  @!P2 BRA `(.L_x_18) ;  /* 0x0000000800cca947 */ /* 0x000fea0003800000 */
[----:B------:R-:W-:Y:S01]  /*0370*/  IMAD.IADD R4, R4, 0x1, -R2 ;  /* 0x0000000104047824 */ /* 0x000fe200078e0a02 */
[----:B------:R-:W1:Y:S01]  /*0380*/  LDCU UR6, c[0x0][0x360] ;  /* 0x00006c00ff0677ac */ /* 0x000e620008000800 */
[----:B------:R-:W-:-:S07]  /*0390*/  IMAD.MOV.U32 R9, RZ, RZ, 0x1 ;  /* 0x00000001ff097424 */ /* 0x000fce00078e00ff */
.L_x_38:
[----:B------:R-:W-:Y:S06]  /*03a0*/  BAR.SYNC.DEFER_BLOCKING 0x0 ;  /* 0x0000000000007b1d */ /* 0x000fec0000010000 */
[----:B------:R-:W-:Y:S04]  /*03b0*/  BSSY.RECONVERGENT B0, `(.L_x_19) ;  /* 0x0000097000007945 */ /* 0x000fe80003800200 */
[----:B0-2---:R-:W-:Y:S05]  /*03c0*/  @!P0 BRA `(.L_x_20) ;  /* 0x0000000800548947 */ /* 0x005fea0003800000 */
[----:B0-----:R-:W-:Y:S02]  /*03d0*/  IMAD.SHL.U32 R15, R9, 0x2, RZ ;  /* 0x00000002090f7824 */ /* 0x001fe400078e00ff */
[----:B------:R-:W-:-:S07]  /*03e0*/  IMAD.MOV.U32 R8, RZ, RZ, R3 ;  /* 0x000000ffff087224 */ /* 0x000fce00078e0003 */
.L_x_34:
[----:B------:R-:W-:Y:S01]  /*03f0*/  IABS R11, R9 ;  /* 0x00000009000b7213 */ /* 0x000fe20000000000 */
[----:B------:R-:W-:Y:S01]  /*0400*/  BSSY.RECONVERGENT B1, `(.L_x_21) ;  /* 0x000008b000017945 */ /* 0x000fe20003800200 */
[----:B0-----:R-:W-:Y:S02]  /*0410*/  IABS R10, R15 ;  /* 0x0000000f000a7213 */ /* 0x001fe40000000000 */
[----:B------:R-:W0:Y:S08]  /*0420*/  I2F.RP R12, R11 ;  /* 0x0000000b000c7306 */ /* 0x000e300000209400 */
[----:B------:R-:W2:Y:S08]  /*0430*/  I2F.RP R14, R10 ;  /* 0x0000000a000e7306 */ /* 0x000eb00000209400 */
[----:B0-----:R-:W0:Y:S08]  /*0440*/  MUFU.RCP R12, R12 ;  /* 0x0000000c000c7308 */ /* 0x001e300000001000 */
[----:B--2---:R-:W-:Y:S01]  /*0450*/  MUFU.RCP R14, R14 ;  /* 0x0000000e000e7308 */ /* 0x004fe20000001000 */
[----:B0-----:R-:W-:Y:S01]  /*0460*/  VIADD R6, R12, 0xffffffe ;  /* 0x0ffffffe0c067836 */ /* 0x001fe20000000000 */
[----:B------:R-:W-:-:S06]  /*0470*/  IABS R12, R8 ;  /* 0x00000008000c7213 */ /* 0x000fcc0000000000 */
[----:B------:R0:W2:Y:S02]  /*0480*/  F2I.FTZ.U32.TRUNC.NTZ R7, R6 ;  /* 0x0000000600077305 */ /* 0x0000a4000021f000 */
[----:B0-----:R-:W-:Y:S02]  /*0490*/  HFMA2 R6, -RZ, RZ, 0, 0 ;  /* 0x00000000ff067431 */ /* 0x001fe400000001ff */
[----:B--2---:R-:W-:-:S04]  /*04a0*/  IMAD.MOV R16, RZ, RZ, -R7 ;  /* 0x000000ffff107224 */ /* 0x004fc800078e0a07 */
[----:B------:R-:W-:Y:S01]  /*04b0*/  IMAD R13, R16, R11, RZ ;  /* 0x0000000b100d7224 */ /* 0x000fe200078e02ff */
[----:B------:R-:W-:-:S03]  /*04c0*/  IABS R16, R9 ;  /* 0x0000000900107213 */ /* 0x000fc60000000000 */
[----:B------:R-:W-:-:S04]  /*04d0*/  IMAD.HI.U32 R13, R7, R13, R6 ;  /* 0x0000000d070d7227 */ /* 0x000fc800078e0006 */
[----:B------:R-:W-:Y:S02]  /*04e0*/  IMAD.MOV R6, RZ, RZ, -R16 ;  /* 0x000000ffff067224 */ /* 0x000fe400078e0a10 */
[----:B------:R-:W-:-:S04]  /*04f0*/  IMAD.HI.U32 R13, R13, R12, RZ ;  /* 0x0000000c0d0d7227 */ /* 0x000fc800078e00ff */
[----:B------:R-:W-:Y:S02]  /*0500*/  IMAD R6, R13, R6, R12 ;  /* 0x000000060d067224 */ /* 0x000fe400078e020c */
[----:B------:R-:W-:Y:S01]  /*0510*/  VIADD R7, R14, 0xffffffe ;  /* 0x0ffffffe0e077836 */ /* 0x000fe20000000000 */
[----:B------:R-:W-:Y:S02]  /*0520*/  IABS R14, R15 ;  /* 0x0000000f000e7213 */ /* 0x000fe40000000000 */
[----:B------:R-:W-:-:S03]  /*0530*/  ISETP.GT.U32.AND P3, PT, R11, R6, PT ;  /* 0x000000060b00720c */ /* 0x000fc60003f64070 */
[----:B------:R-:W0:Y:S10]  /*0540*/  F2I.FTZ.U32.TRUNC.NTZ R7, R7 ;  /* 0x0000000700077305 */ /* 0x000e34000021f000 */
[----:B------:R-:W-:Y:S01]  /*0550*/  @!P3 IMAD.IADD R6, R6, 0x1, -R11 ;  /* 0x000000010606b824 */ /* 0x000fe200078e0a0b */
[----:B------:R-:W-:-:S02]  /*0560*/  @!P3 IADD3 R13, PT, PT, R13, 0x1, RZ ;  /* 0x000000010d0db810 */ /* 0x000fc40007ffe0ff */
[----:B------:R-:W-:Y:S02]  /*0570*/  ISETP.NE.AND P3, PT, R9, RZ, PT ;  /* 0x000000ff0900720c */ /* 0x000fe40003f65270 */
[----:B------:R-:W-:Y:S01]  /*0580*/  ISETP.GE.U32.AND P1, PT, R6, R11, PT ;  /* 0x0000000b0600720c */ /* 0x000fe20003f26070 */
[----:B0-----:R-:W-:Y:S01]  /*0590*/  IMAD.MOV R17, RZ, RZ, -R7 ;  /* 0x000000ffff117224 */ /* 0x001fe200078e0a07 */
[----:B------:R-:W-:Y:S01]  /*05a0*/  LOP3.LUT R11, R8, R9, RZ, 0x3c, !PT ;  /* 0x00000009080b7212 */ /* 0x000fe200078e3cff */
[----:B------:R-:W-:Y:S02]  /*05b0*/  IMAD.MOV.U32 R6, RZ, RZ, RZ ;  /* 0x000000ffff067224 */ /* 0x000fe400078e00ff */
[----:B------:R-:W-:Y:S01]  /*05c0*/  IMAD R17, R17, R10, RZ ;  /* 0x0000000a11117224 */ /* 0x000fe200078e02ff */
[----:B------:R-:W-:-:S03]  /*05d0*/  ISETP.GE.AND P2, PT, R11, RZ, PT ;  /* 0x000000ff0b00720c */ /* 0x000fc60003f46270 */
[----:B------:R-:W-:-:S04]  /*05e0*/  IMAD.HI.U32 R7, R7, R17, R6 ;  /* 0x0000001107077227 */ /* 0x000fc800078e0006 */
[----:B------:R-:W-:Y:S02]  /*05f0*/  @P1 VIADD R13, R13, 0x1 ;  /* 0x000000010d0d1836 */ /* 0x000fe40000000000 */
[----:B------:R-:W-:Y:S02]  /*0600*/  IMAD.MOV R6, RZ, RZ, -R14 ;  /* 0x000000ffff067224 */ /* 0x000fe400078e0a0e */
[----:B------:R-:W-:-:S04]  /*0610*/  IMAD.HI.U32 R7, R7, R12, RZ ;  /* 0x0000000c07077227 */ /* 0x000fc800078e00ff */
[----:B------:R-:W-:Y:S02]  /*0620*/  IMAD.MOV.U32 R11, RZ, RZ, R13 ;  /* 0x000000ffff0b7224 */ /* 0x000fe400078e000d */
[----:B------:R-:W-:Y:S02]  /*0630*/  IMAD R7, R7, R6, R12 ;  /* 0x0000000607077224 */ /* 0x000fe400078e020c */
[----:B------:R-:W-:Y:S01]  /*0640*/  @!P2 IMAD.MOV R11, RZ, RZ, -R11 ;  /* 0x000000ffff0ba224 */ /* 0x000fe200078e0a0b */
[----:B------:R-:W-:Y:S02]  /*0650*/  @!P3 LOP3.LUT R11, RZ, R9, RZ, 0x33, !PT ;  /* 0x00000009ff0bb212 */ /* 0x000fe400078e33ff */
[----:B------:R-:W-:Y:S02]  /*0660*/  ISETP.GT.U32.AND P1, PT, R10, R7, PT ;  /* 0x000000070a00720c */ /* 0x000fe40003f24070 */
[----:B------:R-:W-:Y:S02]  /*0670*/  LEA.HI R6, R11, R11, RZ, 0x1 ;  /* 0x0000000b0b067211 */ /* 0x000fe400078f08ff */
[----:B------:R-:W-:-:S02]  /*0680*/  ISETP.GE.AND P3, PT, R8, RZ, PT ;  /* 0x000000ff0800720c */ /* 0x000fc40003f66270 */
[----:B------:R-:W-:-:S05]  /*0690*/  LOP3.LUT R6, R6, 0xfffffffe, RZ, 0xc0, !PT ;  /* 0xfffffffe06067812 */ /* 0x000fca00078ec0ff */
[----:B------:R-:W-:Y:S02]  /*06a0*/  IMAD.IADD R12, R11, 0x1, -R6 ;  /* 0x000000010b0c7824 */ /* 0x000fe400078e0a06 */
[----:B------:R-:W-:Y:S01]  /*06b0*/  @!P1 IMAD.IADD R7, R7, 0x1, -R10 ;  /* 0x0000000107079824 */ /* 0x000fe200078e0a0a */
[----:B------:R-:W-:Y:S01]  /*06c0*/  ISETP.NE.AND P1, PT, R15, RZ, PT ;  /* 0x000000ff0f00720c */ /* 0x000fe20003f25270 */
[----:B------:R-:W-:-:S03]  /*06d0*/  IMAD R6, R12, -0x2, R11 ;  /* 0xfffffffe0c067824 */ /* 0x000fc600078e020b */
[----:B------:R-:W-:Y:S01]  /*06e0*/  ISETP.GT.U32.AND P2, PT, R10, R7, PT ;  /* 0x000000070a00720c */ /* 0x000fe20003f44070 */
[----:B------:R-:W-:-:S05]  /*06f0*/  IMAD R6, R6, R9, R9 ;  /* 0x0000000906067224 */ /* 0x000fca00078e0209 */
[----:B------:R-:W-:-:S04]  /*0700*/  VIADDMNMX R13, R6, R9, R0, PT ;  /* 0x00000009060d7246 */ /* 0x000fc80003800100 */
[----:B------:R-:W-:-:S03]  /*0710*/  VIMNMX R13, PT, PT, R4, R13, PT ;  /* 0x0000000d040d7248 */ /* 0x000fc60003fe0100 */
[----:B------:R-:W-:Y:S01]  /*0720*/  @!P2 IMAD.IADD R7, R7, 0x1, -R10 ;  /* 0x000000010707a824 */ /* 0x000fe200078e0a0a */
[----:B------:R-:W-:Y:S02]  /*0730*/  ISETP.GT.AND P2, PT, R13, R6, PT ;  /* 0x000000060d00720c */ /* 0x000fe40003f44270 */
[----:B------:R-:W-:Y:S01]  /*0740*/  IADD3 R10, PT, PT, -R11, RZ, RZ ;  /* 0x000000ff0b0a7210 */ /* 0x000fe20007ffe1ff */
[----:B------:R-:W-:Y:S01]  /*0750*/  @!P3 IMAD.MOV R7, RZ, RZ, -R7 ;  /* 0x000000ffff07b224 */ /* 0x000fe200078e0a07 */
[----:B------:R-:W-:-:S03]  /*0760*/  @!P1 LOP3.LUT R7, RZ, R15, RZ, 0x33, !PT ;  /* 0x0000000fff079212 */ /* 0x000fc600078e33ff */
[----:B------:R-:W-:-:S05]  /*0770*/  IMAD R10, R9, R10, R8 ;  /* 0x0000000a090a7224 */ /* 0x000fca00078e0208 */
[----:B------:R-:W-:Y:S01]  /*0780*/  IADD3 R7, PT, PT, R10, R8, -R7 ;  /* 0x000000080a077210 */ /* 0x000fe20007ffe807 */
[----:B------:R-:W-:Y:S06]  /*0790*/  @!P2 BRA `(.L_x_22) ;  /* 0x000000040020a947 */ /* 0x000fec0003800000 */
[----:B------:R-:W0:Y:S01]  /*07a0*/  S2R R10, SR_CgaCtaId ;  /* 0x00000000000a7919 */ /* 0x000e220000008800 */
[----:B------:R-:W-:Y:S01]  /*07b0*/  MOV R11, 0x400 ;  /* 0x00000400000b7802 */ /* 0x000fe20000000f00 */
[----:B------:R-:W-:Y:S01]  /*07c0*/  BSSY.RECONVERGENT B2, `(.L_x_23) ;  /* 0x000003d000027945 */ /* 0x000fe20003800200 */
[----:B------:R-:W-:Y:S02]  /*07d0*/  IMAD.MOV.U32 R14, RZ, RZ, R13 ;  /* 0x000000ffff0e7224 */ /* 0x000fe400078e000d */
[----:B------:R-:W-:Y:S01]  /*07e0*/  IMAD.MOV.U32 R16, RZ, RZ, R6 ;  /* 0x000000ffff107224 */ /* 0x000fe200078e0006 */
[----:B0-----:R-:W-:-:S05]  /*07f0*/  LEA R11, R10, R11, 0x18 ;  /* 0x0000000b0a0b7211 */ /* 0x001fca00078ec0ff */
[----:B------:R-:W-:-:S06]  /*0800*/  IMAD R10, R8, 0x4, R11 ;  /* 0x00000004080a7824 */ /* 0x000fcc00078e020b */
[----:B------:R-:W0:Y:S02]  /*0810*/  LDS R10, [R10] ;  /* 0x000000000a0a7984 */ /* 0x000e240000000800 */
.L_x_26:
[----:B------:R-:W-:-:S04]  /*0820*/  IMAD.MOV.U32 R19, RZ, RZ, R16 ;  /* 0x000000ffff137224 */ /* 0x000fc800078e0010 */
[----:B------:R-:W-:-:S05]  /*0830*/  IMAD.IADD R16, R19, 0x1, R14 ;  /* 0x0000000113107824 */ /* 0x000fca00078e020e */
[----:B------:R-:W-:-:S04]  /*0840*/  LEA.HI R16, R16, R16, RZ, 0x1 ;  /* 0x0000001010107211 */ /* 0x000fc800078f08ff */
[----:B------:R-:W-:-:S04]  /*0850*/  SHF.R.S32.HI R17, RZ, 0x1, R16 ;  /* 0x00000001ff117819 */ /* 0x000fc80000011410 */
[----:B------:R-:W-:-:S05]  /*0860*/  LEA R16, R17, R11, 0x2 ;  /* 0x0000000b11107211 */ /* 0x000fca00078e10ff */
[----:B------:R-:W0:Y:S02]  /*0870*/  LDS R21, [R16] ;  /* 0x0000000010157984 */ /* 0x000e240000000800 */
[----:B0-----:R-:W-:-:S04]  /*0880*/  ISETP.NE.AND P1, PT, R21, R10, PT ;  /* 0x0000000a1500720c */ /* 0x001fc80003f25270 */
        /* <DEDUP_REMOVED lines=13> */
[----:B------:R-:W-:-:S07]  /*0960*/  VIADD R14, R6, 0xffffffff ;  /* 0xffffffff060e7836 */ /* 0x000fce0000000000 */
.L_x_29:
[----:B------:R-:W-:-:S05]  /*0970*/  IMAD R12, R17, 0x4, R11 ;  /* 0x00000004110c7824 */ /* 0x000fca00078e020b */
[----:B------:R-:W0:Y:S02]  /*0980*/  LDS R13, [R12] ;  /* 0x000000000c0d7984 */ /* 0x000e240000000800 */
[----:B0-----:R-:W-:-:S13]  /*0990*/  ISETP.GT.AND P1, PT, R13, R10, PT ;  /* 0x0000000a0d00720c */ /* 0x001fda0003f24270 */
[----:B------:R-:W-:Y:S05]  /*09a0*/  @!P1 BRA `(.L_x_28) ;  /* 0x0000000000109947 */ /* 0x000fea0003800000 */
[C---:B------:R-:W-:Y:S01]  /*09b0*/  ISETP.GT.AND P1, PT, R17.reuse, R6, PT ;  /* 0x000000061100720c */ /* 0x040fe20003f24270 */
[----:B------:R-:W-:-:S12]  /*09c0*/  VIADD R17, R17, 0xffffffff ;  /* 0xffffffff11117836 */ /* 0x000fd80000000000 */
[----:B------:R-:W-:Y:S05]  /*09d0*/  @P1 BRA `(.L_x_29) ;  /* 0xfffffffc00e41947 */ /* 0x000fea000383ffff */
[----:B------:R-:W-:-:S07]  /*09e0*/  MOV R17, R14 ;  /* 0x0000000e00117202 */ /* 0x000fce0000000f00 */
.L_x_28:
[----:B-1----:R-:W-:Y:S05]  /*09f0*/  BSYNC.RECONVERGENT B3 ;  /* 0x0000000000037941 */ /* 0x002fea0003800200 */
.L_x_27:
[----:B------:R-:W-:Y:S01]  /*0a00*/  VIADD R12, R17, 0x1 ;  /* 0x00000001110c7836 */ /* 0x000fe20000000000 */
[----:B------:R-:W-:Y:S06]  /*0a10*/  BRA `(.L_x_30) ;  /* 0x00000000005c7947 */ /* 0x000fec0003800000 */
.L_x_25:
[----:B------:R-:W-:-:S07]  /*0a20*/  VIMNMX R14, PT, PT, R6, R17, PT ;  /* 0x00000011060e7248 */ /* 0x000fce0003fe0100 */
.L_x_31:
[----:B------:R-:W-:Y:S01]  /*0a30*/  ISETP.GT.AND P1, PT, R17, R6, PT ;  /* 0x000000061100720c */ /* 0x000fe20003f24270 */
[----:B------:R-:W-:Y:S02]  /*0a40*/  IMAD.MOV.U32 R16, RZ, RZ, R17 ;  /* 0x000000ffff107224 */ /* 0x000fe400078e0011 */
[----:B------:R-:W-:-:S10]  /*0a50*/  IMAD.MOV.U32 R12, RZ, RZ, R14 ;  /* 0x000000ffff0c7224 */ /* 0x000fd400078e000e */
[----:B------:R-:W-:Y:S05]  /*0a60*/  @!P1 BRA `(.L_x_30) ;  /* 0x0000000000489947 */ /* 0x000fea0003800000 */
[C---:B------:R-:W-:Y:S02]  /*0a70*/  IMAD R12, R17.reuse, 0x4, R11 ;  /* 0x00000004110c7824 */ /* 0x040fe400078e020b */
[----:B------:R-:W-:-:S03]  /*0a80*/  VIADD R17, R17, 0xffffffff ;  /* 0xffffffff11117836 */ /* 0x000fc60000000000 */
[----:B------:R-:W0:Y:S02]  /*0a90*/  LDS R13, [R12+-0x4] ;  /* 0xfffffc000c0d7984 */ /* 0x000e240000000800 */
[----:B0-----:R-:W-:-:S13]  /*0aa0*/  ISETP.NE.AND P1, PT, R13, R10, PT ;  /* 0x0000000a0d00720c */ /* 0x001fda0003f25270 */
[----:B------:R-:W-:Y:S05]  /*0ab0*/  @!P1 BRA `(.L_x_31) ;  /* 0xfffffffc00dc9947 */ /* 0x000fea000383ffff */
[----:B------:R-:W-:Y:S01]  /*0ac0*/  MOV R12, R16 ;  /* 0x00000010000c7202 */ /* 0x000fe20000000f00 */
[----:B------:R-:W-:Y:S06]  /*0ad0*/  BRA `(.L_x_30) ;  /* 0x00000000002c7947 */ /* 0x000fec0003800000 */
.L_x_24:
[----:B------:R-:W-:-:S07]  /*0ae0*/  VIADDMNMX R14, R17, 0x1, R13, !PT ;  /* 0x00000001110e7846 */ /* 0x000fce000780010d */
.L_x_32:
[----:B------:R-:W-:Y:S02]  /*0af0*/  VIADD R16, R17, 0x1 ;  /* 0x0000000111107836 */ /* 0x000fe40000000000 */
[----:B------:R-:W-:-:S03]  /*0b00*/  IMAD.MOV.U32 R12, RZ, RZ, R14 ;  /* 0x000000ffff0c7224 */ /* 0x000fc600078e000e */
[----:B------:R-:W-:-:S13]  /*0b10*/  ISETP.GE.AND P1, PT, R16, R13, PT ;  /* 0x0000000d1000720c */ /* 0x000fda0003f26270 */
[----:B------:R-:W-:Y:S05]  /*0b20*/  @P1 BRA `(.L_x_30) ;  /* 0x0000000000181947 */ /* 0x000fea0003800000 */
[----:B------:R-:W-:-:S05]  /*0b30*/  IMAD R12, R17, 0x4, R11 ;  /* 0x00000004110c7824 */ /* 0x000fca00078e020b */
[----:B------:R-:W0:Y:S02]  /*0b40*/  LDS R17, [R12+0x4] ;  /* 0x000004000c117984 */ /* 0x000e240000000800 */
[----:B0-----:R-:W-:Y:S01]  /*0b50*/  ISETP.NE.AND P1, PT, R17, R10, PT ;  /* 0x0000000a1100720c */ /* 0x001fe20003f25270 */
[----:B------:R-:W-:-:S12]  /*0b60*/  IMAD.MOV.U32 R17, RZ, RZ, R16 ;  /* 0x000000ffff117224 */ /* 0x000fd800078e0010 */
[----:B------:R-:W-:Y:S05]  /*0b70*/  @!P1 BRA `(.L_x_32) ;  /* 0xfffffffc00dc9947 */ /* 0x000fea000383ffff */
[----:B------:R-:W-:-:S07]  /*0b80*/  IMAD.MOV.U32 R12, RZ, RZ, R16 ;  /* 0x000000ffff0c7224 */ /* 0x000fce00078e0010 */
.L_x_30:
[----:B-1----:R-:W-:Y:S05]  /*0b90*/  BSYNC.RECONVERGENT B2 ;  /* 0x0000000000027941 */ /* 0x002fea0003800200 */
.L_x_23:
[----:B------:R-:W0:Y:S01]  /*0ba0*/  S2UR UR5, SR_CgaCtaId ;  /* 0x00000000000579c3 */ /* 0x000e220000008800 */
[----:B------:R-:W-:Y:S01]  /*0bb0*/  UMOV UR4, 0x400 ;  /* 0x0000040000047882 */ /* 0x000fe20000000000 */
[----:B------:R-:W-:Y:S01]  /*0bc0*/  IADD3 R12, PT, PT, R12, R7, -R6 ;  /* 0x000000070c0c7210 */ /* 0x000fe20007ffe806 */
[----:B------:R-:W-:-:S04]  /*0bd0*/  UIADD3 UR4, UPT, UPT, UR4, 0x6000, URZ ;  /* 0x0000600004047890 */ /* 0x000fc8000fffe0ff */
[----:B0-----:R-:W-:-:S06]  /*0be0*/  ULEA UR4, UR5, UR4, 0x18 ;  /* 0x0000000405047291 */ /* 0x001fcc000f8ec0ff */
[----:B------:R-:W-:-:S05]  /*0bf0*/  LEA R7, R12, UR4, 0x2 ;  /* 0x000000040c077c11 */ /* 0x000fca000f8e10ff */
[----:B------:R0:W-:Y:S01]  /*0c00*/  STS [R7], R10 ;  /* 0x0000000a07007388 */ /* 0x0001e20000000800 */
[----:B------:R-:W-:Y:S05]  /*0c10*/  BRA `(.L_x_33) ;  /* 0x0000000000247947 */ /* 0x000fea0003800000 */
.L_x_22:
[----:B------:R-:W0:Y:S01]  /*0c20*/  S2UR UR5, SR_CgaCtaId ;  /* 0x00000000000579c3 */ /* 0x000e220000008800 */
[----:B------:R-:W-:Y:S02]  /*0c30*/  UMOV UR4, 0x400 ;  /* 0x0000040000047882 */ /* 0x000fe40000000000 */
[----:B0-----:R-:W-:Y:S02]  /*0c40*/  ULEA UR7, UR5, UR4, 0x18 ;  /* 0x0000000405077291 */ /* 0x001fe4000f8ec0ff */
[----:B------:R-:W-:-:S04]  /*0c50*/  UIADD3 UR4, UPT, UPT, UR4, 0x6000, URZ ;  /* 0x0000600004047890 */ /* 0x000fc8000fffe0ff */
[----:B------:R-:W-:Y:S01]  /*0c60*/  LEA R6, R8, UR7, 0x2 ;  /* 0x0000000708067c11 */ /* 0x000fe2000f8e10ff */
[----:B------:R-:W-:-:S05]  /*0c70*/  ULEA UR4, UR5, UR4, 0x18 ;  /* 0x0000000405047291 */ /* 0x000fca000f8ec0ff */
[----:B------:R-:W0:Y:S01]  /*0c80*/  LDS R6, [R6] ;  /* 0x0000000006067984 */ /* 0x000e220000000800 */
[----:B------:R-:W-:-:S05]  /*0c90*/  LEA R7, R7, UR4, 0x2 ;  /* 0x0000000407077c11 */ /* 0x000fca000f8e10ff */
[----:B0-----:R2:W-:Y:S02]  /*0ca0*/  STS [R7], R6 ;  /* 0x0000000607007388 */ /* 0x0015e40000000800 */
.L_x_33:
[----:B-1----:R-:W-:Y:S05]  /*0cb0*/  BSYNC.RECONVERGENT B1 ;  /* 0x0000000000017941 */ /* 0x002fea0003800200 */
.L_x_21:
[----:B------:R-:W1:Y:S01]  /*0cc0*/  LDCU UR4, c[0x0][0x388] ;  /* 0x00007100ff0477ac */ /* 0x000e620008000800 */
[----:B------:R-:W-:-:S04]  /*0cd0*/  IADD3 R8, PT, PT, R8, UR6, RZ ;  /* 0x0000000608087c10 */ /* 0x000fc8000fffe0ff */
[----:B------:R-:W-:Y:S01]  /*0ce0*/  ISETP.LT.AND P2, PT, R8, R0, PT ;  /* 0x000000000800720c */ /* 0x000fe20003f41270 */
[----:B--2---:R-:W-:-:S05]  /*0cf0*/  IMAD.IADD R6, R2, 0x1, R8 ;  /* 0x0000000102067824 */ /* 0x004fca00078e0208 */
[----:B-1----:R-:W-:-:S13]  /*0d00*/  ISETP.GE.AND P1, PT, R6, UR4, PT ;  /* 0x0000000406007c0c */ /* 0x002fda000bf26270 */
[----:B------:R-:W-:Y:S05]  /*0d10*/  @!P1 BRA P2, `(.L_x_34) ;  /* 0xfffffff400b49947 */ /* 0x000fea000103ffff */
.L_x_20:
[----:B-1----:R-:W-:Y:S05]  /*0d20*/  BSYNC.RECONVERGENT B0 ;  /* 0x0000000000007941 */ /* 0x002fea0003800200 */
.L_x_19:
[----:B------:R-:W-:Y:S06]  /*0d30*/  BAR.SYNC.DEFER_BLOCKING 0x0 ;  /* 0x0000000000007b1d */ /* 0x000fec0000010000 */
[----:B------:R-:W-:Y:S04]  /*0d40*/  BSSY.RECONVERGENT B0, `(.L_x_35) ;  /* 0x0000012000007945 */ /* 0x000fe80003800200 */
[----:B------:R-:W-:Y:S05]  /*0d50*/  @!P0 BRA `(.L_x_36) ;  /* 0x0000000000408947 */ /* 0x000fea0003800000 */
[----:B0-----:R-:W0:Y:S01]  /*0d60*/  S2R R8, SR_CgaCtaId ;  /* 0x0000000000087919 */ /* 0x001e220000008800 */
[----:B------:R-:W1:Y:S01]  /*0d70*/  LDC R13, c[0x0][0x388] ;  /* 0x0000e200ff0d7b82 */ /* 0x000e620000000800 */
[----:B------:R-:W-:-:S05]  /*0d80*/  MOV R6, 0x400 ;  /* 0x0000040000067802 */ /* 0x000fca0000000f00 */
[----:B------:R-:W-:-:S05]  /*0d90*/  VIADD R7, R6, 0x6000 ;  /* 0x0000600006077836 */ /* 0x000fca0000000000 */
[C---:B0-----:R-:W-:Y:S01]  /*0da0*/  LEA R10, R8.reuse, R7, 0x18 ;  /* 0x00000007080a7211 */ /* 0x041fe200078ec0ff */
[----:B------:R-:W-:Y:S01]  /*0db0*/  IMAD.MOV.U32 R7, RZ, RZ, R3 ;  /* 0x000000ffff077224 */ /* 0x000fe200078e0003 */
[----:B------:R-:W-:-:S07]  /*0dc0*/  LEA R12, R8, R6, 0x18 ;  /* 0x00000006080c7211 */ /* 0x000fce00078ec0ff */
.L_x_37:
[C---:B--2---:R-:W-:Y:S02]  /*0dd0*/  IMAD R6, R7.reuse, 0x4, R10 ;  /* 0x0000000407067824 */ /* 0x044fe400078e020a */
[C---:B------:R-:W-:Y:S01]  /*0de0*/  IMAD R11, R7.reuse, 0x4, R12 ;  /* 0x00000004070b7824 */ /* 0x040fe200078e020c */
[----:B------:R-:W-:-:S03]  /*0df0*/  IADD3 R7, PT, PT, R7, UR6, RZ ;  /* 0x0000000607077c10 */ /* 0x000fc6000fffe0ff */
[----:B------:R-:W0:Y:S01]  /*0e00*/  LDS R6, [R6] ;  /* 0x0000000006067984 */ /* 0x000e220000000800 */
[----:B------:R-:W-:Y:S01]  /*0e10*/  ISETP.LT.AND P2, PT, R7, R0, PT ;  /* 0x000000000700720c */ /* 0x000fe20003f41270 */
[----:B------:R-:W-:-:S05]  /*0e20*/  IMAD.IADD R8, R2, 0x1, R7 ;  /* 0x0000000102087824 */ /* 0x000fca00078e0207 */
[----:B-1----:R-:W-:Y:S01]  /*0e30*/  ISETP.GE.AND P1, PT, R8, R13, PT ;  /* 0x0000000d0800720c */ /* 0x002fe20003f26270 */
[----:B0-----:R2:W-:-:S12]  /*0e40*/  STS [R11], R6 ;  /* 0x000000060b007388 */ /* 0x0015d80000000800 */
[----:B------:R-:W-:Y:S05]  /*0e50*/  @!P1 BRA P2, `(.L_x_37) ;  /* 0xfffffffc00dc9947 */ /* 0x000fea000103ffff */
.L_x_36:
[----:B------:R-:W-:Y:S05]  /*0e60*/  BSYNC.RECONVERGENT B0 ;  /* 0x0000000000007941 */ /* 0x000fea0003800200 */
.L_x_35:
[----:B------:R-:W-:-:S05]  /*0e70*/  IMAD.SHL.U32 R9, R9, 0x2, RZ ;  /* 0x0000000209097824 */ /* 0x000fca00078e00ff */
[----:B------:R-:W-:-:S13]  /*0e80*/  ISETP.GE.AND P1, PT, R9, R0, PT ;  /* 0x000000000900720c */ /* 0x000fda0003f26270 */
[----:B------:R-:W-:Y:S05]  /*0e90*/  @!P1 BRA `(.L_x_38) ;  /* 0xfffffff400409947 */ /* 0x000fea000383ffff */
.L_x_18:
[----:B------:R-:W-:Y:S05]  /*0ea0*/  @!P0 EXIT ;  /* 0x000000000000894d */ /* 0x000fea0003800000 */
[----:B------:R-:W1:Y:S01]  /*0eb0*/  S2UR UR5, SR_CgaCtaId ;  /* 0x00000000000579c3 */ /* 0x000e620000008800 */
[----:B------:R-:W-:Y:S01]  /*0ec0*/  UMOV UR4, 0x400 ;  /* 0x0000040000047882 */ /* 0x000fe20000000000 */
[----:B------:R-:W3:Y:S01]  /*0ed0*/  LDCU UR6, c[0x0][0x360] ;  /* 0x00006c00ff0677ac */ /* 0x000ee20008000800 */
[----:B------:R-:W4:Y:S05]  /*0ee0*/  LDCU UR7, c[0x0][0x388] ;  /* 0x00007100ff0777ac */ /* 0x000f2a0008000800 */
[----:B0-----:R-:W0:Y:S01]  /*0ef0*/  LDC.64 R8, c[0x0][0x380] ;  /* 0x0000e000ff087b82 */ /* 0x001e220000000a00 */
[----:B-1-34-:R-:W-:-:S12]  /*0f00*/  ULEA UR4, UR5, UR4, 0x18 ;  /* 0x0000000405047291 */ /* 0x01afd8000f8ec0ff */
.L_x_39:
[----:B------:R-:W-:Y:S01]  /*0f10*/  LEA R4, R3, UR4, 0x2 ;  /* 0x0000000403047c11 */ /* 0x000fe2000f8e10ff */
[----:B012---:R-:W-:-:S04]  /*0f20*/  IMAD.WIDE R6, R5, 0x4, R8 ;  /* 0x0000000405067825 */ /* 0x007fc800078e0208 */
[----:B------:R-:W0:Y:S01]  /*0f30*/  LDS R11, [R4] ;  /* 0x00000000040b7984 */ /* 0x000e220000000800 */
[----:B------:R-:W-:-:S04]  /*0f40*/  VIADD R3, R3, UR6 ;  /* 0x0000000603037c36 */ /* 0x000fc80008000000 */
[----:B------:R-:W-:Y:S01]  /*0f50*/  IMAD.IADD R5, R2, 0x1, R3 ;  /* 0x0000000102057824 */ /* 0x000fe200078e0203 */
[----:B------:R-:W-:-:S04]  /*0f60*/  ISETP.LT.AND P1, PT, R3, R0, PT ;  /* 0x000000000300720c */ /* 0x000fc80003f21270 */
[----:B------:R-:W-:Y:S01]  /*0f70*/  ISETP.GE.AND P0, PT, R5, UR7, PT ;  /* 0x0000000705007c0c */ /* 0x000fe2000bf06270 */
[----:B0-----:R1:W-:-:S12]  /*0f80*/  STG.E desc[UR8][R6.64], R11 ;  /* 0x0000000b06007986 */ /* 0x0013d8000c101908 */
[----:B------:R-:W-:Y:S05]  /*0f90*/  @!P0 BRA P1, `(.L_x_39) ;  /* 0xfffffffc00dc8947 */ /* 0x000fea000083ffff */
[----:B------:R-:W-:Y:S05]  /*0fa0*/  EXIT ;  /* 0x000000000000794d */ /* 0x000fea0003800000 */
.L_x_40:
        /* <DEDUP_REMOVED lines=13> */
.L_x_47:


//--------------------- .text._Z15copyArrayDevicePiS_ii --------------------------
	.section	.text._Z15copyArrayDevicePiS_ii,"ax",@progbits
	.align	128
        .global         _Z15copyArrayDevicePiS_ii
        .type           _Z15copyArrayDevicePiS_ii,@function
        .size           _Z15copyArrayDevicePiS_ii,(.L_x_48 - _Z15copyArrayDevicePiS_ii)
        .other          _Z15copyArrayDevicePiS_ii,@"STO_CUDA_ENTRY STV_DEFAULT"
_Z15copyArrayDevicePiS_ii:
.text._Z15copyArrayDevicePiS_ii:
[----:B------:R-:W-:Y:S01]  /*0000*/  LDC R1, c[0x0][0x37c] ;  /* 0x0000df00ff017b82 */ /* 0x000fe20000000800 */
[----:B------:R-:W0:Y:S07]  /*0010*/  S2R R0, SR_TID.X ;  /* 0x0000000000007919 */ /* 0x000e2e0000002100 */
[----:B------:R-:W1:Y:S01]  /*0020*/  LDC.64 R6, c[0x0][0x390] ;  /* 0x0000e400ff067b82 */ /* 0x000e620000000a00 */
[----:B------:R-:W1:Y:S01]  /*0030*/  LDCU UR4, c[0x0][0x360] ;  /* 0x00006c00ff0477ac */ /* 0x000e620008000800 */
[----:B------:R-:W0:Y:S01]  /*0040*/  S2R R3, SR_CTAID.X ;  /* 0x0000000000037919 */ /* 0x000e220000002500 */
[----:B-1----:R-:W-:-:S02]  /*0050*/  IMAD R7, R7, UR4, RZ ;  /* 0x0000000407077c24 */ /* 0x002fc4000f8e02ff */
[----:B0-----:R-:W-:-:S05]  /*0060*/  IMAD R0, R3, UR4, R0 ;  /* 0x0000000403007c24 */ /* 0x001fca000f8e0200 */
[----:B------:R-:W-:-:S13]  /*0070*/  ISETP.GE.AND P0, PT, R0, R6, PT ;  /* 0x000000060000720c */ /* 0x000fda0003f06270 */
[----:B------:R-:W-:Y:S05]  /*0080*/  @P0 EXIT ;  /* 0x000000000000094d */ /* 0x000fea0003800000 */
[----:B------:R-:W0:Y:S01]  /*0090*/  I2F.U32.RP R9, R7 ;  /* 0x0000000700097306 */ /* 0x000e220000209000 */
[C---:B------:R-:W-:Y:S01]  /*00a0*/  IADD3 R5, PT, PT, R7.reuse, R0, RZ ;  /* 0x0000000007057210 */ /* 0x040fe20007ffe0ff */
[----:B------:R-:W-:Y:S01]  /*00b0*/  IMAD.MOV R11, RZ, RZ, -R7 ;  /* 0x000000ffff0b7224 */ /* 0x000fe200078e0a07 */
[----:B------:R-:W-:Y:S01]  /*00c0*/  ISETP.NE.U32.AND P2, PT, R7, RZ, PT ;  /* 0x000000ff0700720c */ /* 0x000fe20003f45070 */
[----:B------:R-:W1:Y:S01]  /*00d0*/  LDCU.64 UR4, c[0x0][0x358] ;  /* 0x00006b00ff0477ac */ /* 0x000e620008000a00 */
[CC--:B------:R-:W-:Y:S01]  /*00e0*/  ISETP.GE.AND P0, PT, R5.reuse, R6.reuse, PT ;  /* 0x000000060500720c */ /* 0x0c0fe20003f06270 */
[----:B------:R-:W-:Y:S01]  /*00f0*/  BSSY.RECONVERGENT B0, `(.L_x_41) ;  /* 0x0000027000007945 */ /* 0x000fe20003800200 */
[----:B------:R-:W-:Y:S02]  /*0100*/  VIMNMX R4, PT, PT, R5, R6, !PT ;  /* 0x0000000605047248 */ /* 0x000fe40007fe0100 */
[----:B------:R-:W-:-:S04]  /*0110*/  SEL R8, RZ, 0x1, P0 ;  /* 0x00000001ff087807 */ /* 0x000fc80000000000 */
[----:B------:R-:W-:Y:S01]  /*0120*/  IADD3 R4, PT, PT, R4, -R5, -R8 ;  /* 0x8000000504047210 */ /* 0x000fe20007ffe808 */
[----:B0-----:R-:W0:Y:S02]  /*0130*/  MUFU.RCP R9, R9 ;  /* 0x0000000900097308 */ /* 0x001e240000001000 */
[----:B0-----:R-:W-:-:S06]  /*0140*/  IADD3 R2, PT, PT, R9, 0xffffffe, RZ ;  /* 0x0ffffffe09027810 */ /* 0x001fcc0007ffe0ff */
[----:B------:R0:W2:Y:S02]  /*0150*/  F2I.FTZ.U32.TRUNC.NTZ R3, R2 ;  /* 0x0000000200037305 */ /* 0x0000a4000021f000 */
[----:B0-----:R-:W-:Y:S02]  /*0160*/  IMAD.MOV.U32 R2, RZ, RZ, RZ ;  /* 0x000000ffff027224 */ /* 0x001fe400078e00ff */
[----:B--2---:R-:W-:-:S04]  /*0170*/  IMAD R11, R11, R3, RZ ;  /* 0x000000030b0b7224 */ /* 0x004fc800078e02ff */
[----:B------:R-:W-:-:S06]  /*0180*/  IMAD.HI.U32 R3, R3, R11, R2 ;  /* 0x0000000b03037227 */ /* 0x000fcc00078e0002 */
[----:B------:R-:W-:-:S05]  /*0190*/  IMAD.HI.U32 R9, R3, R4, RZ ;  /* 0x0000000403097227 */ /* 0x000fca00078e00ff */
[----:B------:R-:W-:-:S05]  /*01a0*/  IADD3 R2, PT, PT, -R9, RZ, RZ ;  /* 0x000000ff09027210 */ /* 0x000fca0007ffe1ff */
[----:B------:R-:W-:Y:S02]  /*01b0*/  IMAD R4, R7, R2, R4 ;  /* 0x0000000207047224 */ /* 0x000fe400078e0204 */
[----:B------:R-:W0:Y:S03]  /*01c0*/  LDC.64 R2, c[0x0][0x388] ;  /* 0x0000e200ff027b82 */ /* 0x000e260000000a00 */
[----:B------:R-:W-:-:S13]  /*01d0*/  ISETP.GE.U32.AND P0, PT, R4, R7, PT ;  /* 0x000000070400720c */ /* 0x000fda0003f06070 */
[----:B------:R-:W-:Y:S01]  /*01e0*/  @P0 IMAD.IADD R4, R4, 0x1, -R7 ;  /* 0x0000000104040824 */ /* 0x000fe200078e0a07 */
[----:B------:R-:W-:-:S04]  /*01f0*/  @P0 IADD3 R9, PT, PT, R9, 0x1, RZ ;  /* 0x0000000109090810 */ /* 0x000fc80007ffe0ff */
[-C--:B------:R-:W-:Y:S02]  /*0200*/  ISETP.GE.U32.AND P1, PT, R4, R7.reuse, PT ;  /* 0x000000070400720c */ /* 0x080fe40003f26070 */
[----:B------:R-:W2:Y:S11]  /*0210*/  LDC.64 R4, c[0x0][0x380] ;  /* 0x0000e000ff047b82 */ /* 0x000eb60000000a00 */
[----:B------:R-:W-:Y:S01]  /*0220*/  @P1 VIADD R9, R9, 0x1 ;  /* 0x0000000109091836 */ /* 0x000fe20000000000 */
[----:B------:R-:W-:-:S04]  /*0230*/  @!P2 LOP3.LUT R9, RZ, R7, RZ, 0x33, !PT ;  /* 0x00000007ff09a212 */ /* 0x000fc800078e33ff */
[----:B------:R-:W-:-:S04]  /*0240*/  IADD3 R8, PT, PT, R8, R9, RZ ;  /* 0x0000000908087210 */ /* 0x000fc80007ffe0ff */
[C---:B------:R-:W-:Y:S02]  /*0250*/  LOP3.LUT R9, R8.reuse, 0x3, RZ, 0xc0, !PT ;  /* 0x0000000308097812 */ /* 0x040fe400078ec0ff */
[----:B------:R-:W-:Y:S02]  /*0260*/  ISETP.GE.U32.AND P1, PT, R8, 0x3, PT ;  /* 0x000000030800780c */ /* 0x000fe40003f26070 */
[----:B------:R-:W-:-:S13]  /*0270*/  ISETP.NE.AND P0, PT, R9, 0x3, PT ;  /* 0x000000030900780c */ /* 0x000fda0003f05270 */
[----:B01----:R-:W-:Y:S05]  /*0280*/  @!P0 BRA `(.L_x_42) ;  /* 0x0000000000348947 */ /* 0x003fea0003800000 */
[----:B------:R-:W0:Y:S01]  /*0290*/  LDC.64 R12, c[0x0][0x380] ;  /* 0x0000e000ff0c7b82 */ /* 0x000e220000000a00 */
[----:B------:R-:W-:-:S05]  /*02a0*/  VIADD R8, R8, 0x1 ;  /* 0x0000000108087836 */ /* 0x000fca0000000000 */
[----:B------:R-:W-:Y:S02]  /*02b0*/  LOP3.LUT R8, R8, 0x3, RZ, 0xc0, !PT ;  /* 0x0000000308087812 */ /* 0x000fe400078ec0ff */
[----:B------:R-:W1:Y:S02]  /*02c0*/  LDC.64 R14, c[0x0][0x388] ;  /* 0x0000e200ff0e7b82 */ /* 0x000e640000000a00 */
[----:B------:R-:W-:-:S07]  /*02d0*/  IADD3 R16, PT, PT, -R8, RZ, RZ ;  /* 0x000000ff08107210 */ /* 0x000fce0007ffe1ff */
.L_x_43:
[----:B-1-3--:R-:W-:-:S06]  /*02e0*/  IMAD.WIDE R10, R0, 0x4, R14 ;  /* 0x00000004000a7825 */ /* 0x00afcc00078e020e */
[----:B------:R-:W3:Y:S01]  /*02f0*/  LDG.E R11, desc[UR4][R10.64] ;  /* 0x000000040a0b7981 */ /* 0x000ee2000c1e1900 */
[----:B0-----:R-:W-:Y:S01]  /*0300*/  IMAD.WIDE R8, R0, 0x4, R12 ;  /* 0x0000000400087825 */ /* 0x001fe200078e020c */
[----:B------:R-:W-:-:S03]  /*0310*/  IADD3 R0, PT, PT, R7, R0, RZ ;  /* 0x0000000007007210 */ /* 0x000fc60007ffe0ff */
[----:B------:R-:W-:-:S05]  /*0320*/  VIADD R16, R16, 0x1 ;  /* 0x0000000110107836 */ /* 0x000fca0000000000 */
[----:B------:R-:W-:Y:S01]  /*0330*/  ISETP.NE.AND P0, PT, R16, RZ, PT ;  /* 0x000000ff1000720c */ /* 0x000fe20003f05270 */
[----:B---3--:R3:W-:-:S12]  /*0340*/  STG.E desc[UR4][R8.64], R11 ;  /* 0x0000000b08007986 */ /* 0x0087d8000c101904 */
[----:B------:R-:W-:Y:S05]  /*0350*/  @P0 BRA `(.L_x_43) ;  /* 0xfffffffc00e00947 */ /* 0x000fea000383ffff */
.L_x_42:
[----:B------:R-:W-:Y:S05]  /*0360*/  BSYNC.RECONVERGENT B0 ;  /* 0x0000000000007941 */ /* 0x000fea0003800200 */
.L_x_41:
[----:B------:R-:W-:Y:S05]  /*0370*/  @!P1 EXIT ;  /* 0x000000000000994d */ /* 0x000fea0003800000 */
.L_x_44:
[----:B0-----:R-:W-:-:S05]  /*0380*/  IMAD.WIDE R18, R0, 0x4, R2 ;  /* 0x0000000400127825 */ /* 0x001fca00078e0202 */
[----:B------:R-:W4:Y:S01]  /*0390*/  LDG.E R23, desc[UR4][R18.64] ;  /* 0x0000000412177981 */ /* 0x000f22000c1e1900 */
[----:B--2---:R-:W-:-:S04]  /*03a0*/  IMAD.WIDE R20, R0, 0x4, R4 ;  /* 0x0000000400147825 */ /* 0x004fc800078e0204 */
[C---:B---3--:R-:W-:Y:S01]  /*03b0*/  IMAD.WIDE R8, R7.reuse, 0x4, R18 ;  /* 0x0000000407087825 */ /* 0x048fe200078e0212 */
[----:B----4-:R0:W-:Y:S04]  /*03c0*/  STG.E desc[UR4][R20.64], R23 ;  /* 0x0000001714007986 */ /* 0x0101e8000c101904 */
[----:B------:R-:W2:Y:S01]  /*03d0*/  LDG.E R25, desc[UR4][R8.64] ;  /* 0x0000000408197981 */ /* 0x000ea2000c1e1900 */
[----:B------:R-:W-:-:S04]  /*03e0*/  IMAD.WIDE R10, R7, 0x4, R20 ;  /* 0x00000004070a7825 */ /* 0x000fc800078e0214 */
[C---:B------:R-:W-:Y:S01]  /*03f0*/  IMAD.WIDE R12, R7.reuse, 0x4, R8 ;  /* 0x00000004070c7825 */ /* 0x040fe200078e0208 */
[----:B--2---:R0:W-:Y:S04]  /*0400*/  STG.E desc[UR4][R10.64], R25 ;  /* 0x000000190a007986 */ /* 0x0041e8000c101904 */
[----:B------:R-:W2:Y:S01]  /*0410*/  LDG.E R27, desc[UR4][R12.64] ;  /* 0x000000040c1b7981 */ /* 0x000ea2000c1e1900 */
[----:B------:R-:W-:-:S04]  /*0420*/  IMAD.WIDE R14, R7, 0x4, R10 ;  /* 0x00000004070e7825 */ /* 0x000fc800078e020a */
[C---:B------:R-:W-:Y:S01]  /*0430*/  IMAD.WIDE R16, R7.reuse, 0x4, R12 ;  /* 0x0000000407107825 */ /* 0x040fe200078e020c */
[----:B--2---:R0:W-:Y:S05]  /*0440*/  STG.E desc[UR4][R14.64], R27 ;  /* 0x0000001b0e007986 */ /* 0x0041ea000c101904 */
[----:B------:R-:W2:Y:S01]  /*0450*/  LDG.E R17, desc[UR4][R16.64] ;  /* 0x0000000410117981 */ /* 0x000ea2000c1e1900 */
[C---:B------:R-:W-:Y:S01]  /*0460*/  IMAD.WIDE R18, R7.reuse, 0x4, R14 ;  /* 0x0000000407127825 */ /* 0x040fe200078e020e */
[----:B------:R-:W-:-:S04]  /*0470*/  LEA R0, R7, R0, 0x2 ;  /* 0x0000000007007211 */ /* 0x000fc800078e10ff */
[----:B------:R-:W-:Y:S01]  /*0480*/  ISETP.GE.AND P0, PT, R0, R6, PT ;  /* 0x000000060000720c */ /* 0x000fe20003f06270 */
[----:B--2---:R0:W-:-:S12]  /*0490*/  STG.E desc[UR4][R18.64], R17 ;  /* 0x0000001112007986 */ /* 0x0041d8000c101904 */
[----:B------:R-:W-:Y:S05]  /*04a0*/  @!P0 BRA `(.L_x_44) ;  /* 0xfffffffc00b48947 */ /* 0x000fea000383ffff */
[----:B------:R-:W-:Y:S05]  /*04b0*/  EXIT ;  /* 0x000000000000794d */ /* 0x000fea0003800000 */
.L_x_45:
        /* <DEDUP_REMOVED lines=12> */
.L_x_48:


//--------------------- .nv.shared.reserved.0     --------------------------
	.section	.nv.shared.reserved.0,"aw",@nobits
	.weak		__nv_reservedSMEM_offset_0_alias
	.size		__nv_reservedSMEM_offset_0_alias, 0, 64
	.other		__nv_reservedSMEM_offset_0_alias,@"STO_CUDA_RESERVED_SHARED STV_DEFAULT"
__nv_reservedSMEM_offset_0_alias:
	.zero		0
	.zero		64


//--------------------- .nv.shared._Z10mergeInMemPiii --------------------------
	.section	.nv.shared._Z10mergeInMemPiii,"aw",@nobits
	.sectionflags	@""
	.align	4
.nv.shared._Z10mergeInMemPiii:
	.zero		50176


//--------------------- .nv.constant0._Z11mergeOffMemPiS_iii --------------------------
	.section	.nv.constant0._Z11mergeOffMemPiS_iii,"a",@progbits
	.sectionflags	@""
	.align	4
.nv.constant0._Z11mergeOffMemPiS_iii:
	.zero		924


//--------------------- .nv.constant0._Z10mergeInMemPiii --------------------------
	.section	.nv.constant0._Z10mergeInMemPiii,"a",@progbits
	.sectionflags	@""
	.align	4
.nv.constant0._Z10mergeInMemPiii:
	.zero		912


//--------------------- .nv.constant0._Z15copyArrayDevicePiS_ii --------------------------
	.section	.nv.constant0._Z15copyArrayDevicePiS_ii,"a",@progbits
	.sectionflags	@""
	.align	4
.nv.constant0._Z15copyArrayDevicePiS_ii:
	.zero		920


//--------------------- SYMBOLS --------------------------

	.type		.nv.reservedSmem.offset0,@object
	.size		.nv.reservedSmem.offset0,0x4
	.type		.nv.reservedSmem.cap,@object
	.size		.nv.reservedSmem.cap,0x4
